//
// Generated by NVIDIA NVVM Compiler
//
// Compiler Build ID: CL-36424714
// Cuda compilation tools, release 13.0, V13.0.88
// Based on NVVM 20.0.0
//

.version 9.0
.target sm_100
.address_size 64

	// .globl	_Z12guttmanPart1PfS_S_i

.visible .entry _Z12guttmanPart1PfS_S_i(
	.param .u64 .ptr .align 1 _Z12guttmanPart1PfS_S_i_param_0,
	.param .u64 .ptr .align 1 _Z12guttmanPart1PfS_S_i_param_1,
	.param .u64 .ptr .align 1 _Z12guttmanPart1PfS_S_i_param_2,
	.param .u32 _Z12guttmanPart1PfS_S_i_param_3
)
{
	.reg .pred 	%p<6>;
	.reg .b32 	%r<28>;
	.reg .b32 	%f<5>;
	.reg .b64 	%rd<18>;

	ld.param.u64 	%rd4, [_Z12guttmanPart1PfS_S_i_param_0];
	ld.param.u64 	%rd5, [_Z12guttmanPart1PfS_S_i_param_1];
	ld.param.u64 	%rd6, [_Z12guttmanPart1PfS_S_i_param_2];
	ld.param.u32 	%r11, [_Z12guttmanPart1PfS_S_i_param_3];
	cvta.to.global.u64 	%rd1, %rd6;
	mov.u32 	%r12, %ctaid.x;
	mov.u32 	%r1, %ntid.x;
	mov.u32 	%r13, %tid.x;
	mad.lo.s32 	%r27, %r12, %r1, %r13;
	add.s32 	%r3, %r11, 1;
	mad.lo.s32 	%r14, %r11, %r11, %r11;
	shr.u32 	%r15, %r14, 31;
	add.s32 	%r16, %r14, %r15;
	shr.s32 	%r4, %r16, 1;
	setp.ge.u32 	%p1, %r27, %r4;
	@%p1 bra 	$L__BB0_7;
	mov.u32 	%r17, %nctaid.x;
	mul.lo.s32 	%r5, %r1, %r17;
	cvta.to.global.u64 	%rd2, %rd5;
	cvta.to.global.u64 	%rd3, %rd4;
$L__BB0_2:
	div.u32 	%r18, %r27, %r3;
	mul.lo.s32 	%r19, %r18, %r3;
	sub.s32 	%r20, %r27, %r19;
	setp.gt.s32 	%p2, %r20, %r18;
	not.b32 	%r21, %r18;
	add.s32 	%r22, %r11, %r21;
	sub.s32 	%r23, %r11, %r20;
	selp.b32 	%r7, %r22, %r18, %p2;
	selp.b32 	%r8, %r23, %r20, %p2;
	setp.eq.s32 	%p3, %r7, %r8;
	@%p3 bra 	$L__BB0_6;
	mad.lo.s32 	%r9, %r7, %r11, %r8;
	mul.wide.u32 	%rd7, %r9, 4;
	add.s64 	%rd8, %rd2, %rd7;
	ld.global.f32 	%f1, [%rd8];
	setp.eq.f32 	%p4, %f1, 0f00000000;
	@%p4 bra 	$L__BB0_5;
	add.s64 	%rd14, %rd3, %rd7;
	ld.global.f32 	%f2, [%rd14];
	neg.f32 	%f3, %f2;
	div.rn.f32 	%f4, %f3, %f1;
	add.s64 	%rd15, %rd1, %rd7;
	st.global.f32 	[%rd15], %f4;
	mad.lo.s32 	%r26, %r8, %r11, %r7;
	mul.wide.s32 	%rd16, %r26, 4;
	add.s64 	%rd17, %rd1, %rd16;
	st.global.f32 	[%rd17], %f4;
	bra.uni 	$L__BB0_6;
$L__BB0_5:
	add.s64 	%rd10, %rd1, %rd7;
	mov.b32 	%r24, 0;
	st.global.u32 	[%rd10], %r24;
	mad.lo.s32 	%r25, %r8, %r11, %r7;
	mul.wide.s32 	%rd11, %r25, 4;
	add.s64 	%rd12, %rd1, %rd11;
	st.global.u32 	[%rd12], %r24;
$L__BB0_6:
	add.s32 	%r27, %r27, %r5;
	setp.lt.u32 	%p5, %r27, %r4;
	@%p5 bra 	$L__BB0_2;
$L__BB0_7:
	ret;

}
	// .globl	_Z12guttmanPart2Pfi
.visible .entry _Z12guttmanPart2Pfi(
	.param .u64 .ptr .align 1 _Z12guttmanPart2Pfi_param_0,
	.param .u32 _Z12guttmanPart2Pfi_param_1
)
{
	.reg .pred 	%p<46>;
	.reg .b32 	%r<102>;
	.reg .b32 	%f<133>;
	.reg .b64 	%rd<69>;

	ld.param.u64 	%rd3, [_Z12guttmanPart2Pfi_param_0];
	ld.param.u32 	%r40, [_Z12guttmanPart2Pfi_param_1];
	cvta.to.global.u64 	%rd1, %rd3;
	mov.u32 	%r41, %ctaid.x;
	mov.u32 	%r1, %ntid.x;
	mov.u32 	%r42, %tid.x;
	mad.lo.s32 	%r94, %r41, %r1, %r42;
	setp.ge.u32 	%p1, %r94, %r40;
	@%p1 bra 	$L__BB1_78;
	setp.gt.s32 	%p2, %r40, 0;
	mov.u32 	%r43, %nctaid.x;
	mul.lo.s32 	%r3, %r1, %r43;
	@%p2 bra 	$L__BB1_2;
	bra.uni 	$L__BB1_77;
$L__BB1_2:
	and.b32  	%r4, %r40, 15;
	add.s32 	%r5, %r4, -1;
	and.b32  	%r6, %r40, 7;
	add.s32 	%r7, %r6, -1;
	and.b32  	%r8, %r40, 2147483632;
	and.b32  	%r9, %r40, 3;
$L__BB1_3:
	setp.lt.u32 	%p4, %r40, 16;
	mul.lo.s32 	%r11, %r94, %r40;
	add.s32 	%r47, %r11, %r94;
	mul.wide.s32 	%rd6, %r47, 4;
	add.s64 	%rd2, %rd1, %rd6;
	mov.b32 	%r99, 0;
	st.global.u32 	[%rd2], %r99;
	mov.f32 	%f100, 0f00000000;
	@%p4 bra 	$L__BB1_38;
	add.s32 	%r96, %r11, 7;
	neg.s32 	%r95, %r94;
	mov.b32 	%r97, 0;
	mov.f32 	%f100, 0f00000000;
$L__BB1_5:
	.pragma "nounroll";
	setp.eq.s32 	%p5, %r95, 0;
	@%p5 bra 	$L__BB1_7;
	add.s32 	%r49, %r96, -7;
	mul.wide.u32 	%rd7, %r49, 4;
	add.s64 	%rd8, %rd1, %rd7;
	ld.global.f32 	%f67, [%rd8];
	sub.f32 	%f100, %f100, %f67;
	st.global.f32 	[%rd2], %f100;
$L__BB1_7:
	add.s32 	%r50, %r97, 1;
	setp.eq.s32 	%p6, %r94, %r50;
	@%p6 bra 	$L__BB1_9;
	add.s32 	%r51, %r96, -6;
	mul.wide.u32 	%rd9, %r51, 4;
	add.s64 	%rd10, %rd1, %rd9;
	ld.global.f32 	%f68, [%rd10];
	sub.f32 	%f100, %f100, %f68;
	st.global.f32 	[%rd2], %f100;
$L__BB1_9:
	add.s32 	%r52, %r97, 2;
	setp.eq.s32 	%p7, %r94, %r52;
	@%p7 bra 	$L__BB1_11;
	add.s32 	%r53, %r96, -5;
	mul.wide.u32 	%rd11, %r53, 4;
	add.s64 	%rd12, %rd1, %rd11;
	ld.global.f32 	%f69, [%rd12];
	sub.f32 	%f100, %f100, %f69;
	st.global.f32 	[%rd2], %f100;
$L__BB1_11:
	add.s32 	%r54, %r97, 3;
	setp.eq.s32 	%p8, %r94, %r54;
	@%p8 bra 	$L__BB1_13;
	add.s32 	%r55, %r96, -4;
	mul.wide.u32 	%rd13, %r55, 4;
	add.s64 	%rd14, %rd1, %rd13;
	ld.global.f32 	%f70, [%rd14];
	sub.f32 	%f100, %f100, %f70;
	st.global.f32 	[%rd2], %f100;
$L__BB1_13:
	add.s32 	%r56, %r97, 4;
	setp.eq.s32 	%p9, %r94, %r56;
	@%p9 bra 	$L__BB1_15;
	add.s32 	%r57, %r96, -3;
	mul.wide.u32 	%rd15, %r57, 4;
	add.s64 	%rd16, %rd1, %rd15;
	ld.global.f32 	%f71, [%rd16];
	sub.f32 	%f100, %f100, %f71;
	st.global.f32 	[%rd2], %f100;
$L__BB1_15:
	add.s32 	%r58, %r97, 5;
	setp.eq.s32 	%p10, %r94, %r58;
	@%p10 bra 	$L__BB1_17;
	add.s32 	%r59, %r96, -2;
	mul.wide.u32 	%rd17, %r59, 4;
	add.s64 	%rd18, %rd1, %rd17;
	ld.global.f32 	%f72, [%rd18];
	sub.f32 	%f100, %f100, %f72;
	st.global.f32 	[%rd2], %f100;
$L__BB1_17:
	add.s32 	%r60, %r97, 6;
	setp.eq.s32 	%p11, %r94, %r60;
	@%p11 bra 	$L__BB1_19;
	add.s32 	%r61, %r96, -1;
	mul.wide.u32 	%rd19, %r61, 4;
	add.s64 	%rd20, %rd1, %rd19;
	ld.global.f32 	%f73, [%rd20];
	sub.f32 	%f100, %f100, %f73;
	st.global.f32 	[%rd2], %f100;
$L__BB1_19:
	add.s32 	%r62, %r97, 7;
	setp.eq.s32 	%p12, %r94, %r62;
	@%p12 bra 	$L__BB1_21;
	mul.wide.u32 	%rd21, %r96, 4;
	add.s64 	%rd22, %rd1, %rd21;
	ld.global.f32 	%f74, [%rd22];
	sub.f32 	%f100, %f100, %f74;
	st.global.f32 	[%rd2], %f100;
$L__BB1_21:
	add.s32 	%r63, %r97, 8;
	setp.eq.s32 	%p13, %r94, %r63;
	@%p13 bra 	$L__BB1_23;
	add.s32 	%r64, %r96, 1;
	mul.wide.u32 	%rd23, %r64, 4;
	add.s64 	%rd24, %rd1, %rd23;
	ld.global.f32 	%f75, [%rd24];
	sub.f32 	%f100, %f100, %f75;
	st.global.f32 	[%rd2], %f100;
$L__BB1_23:
	add.s32 	%r65, %r97, 9;
	setp.eq.s32 	%p14, %r94, %r65;
	@%p14 bra 	$L__BB1_25;
	add.s32 	%r66, %r96, 2;
	mul.wide.u32 	%rd25, %r66, 4;
	add.s64 	%rd26, %rd1, %rd25;
	ld.global.f32 	%f76, [%rd26];
	sub.f32 	%f100, %f100, %f76;
	st.global.f32 	[%rd2], %f100;
$L__BB1_25:
	add.s32 	%r67, %r97, 10;
	setp.eq.s32 	%p15, %r94, %r67;
	@%p15 bra 	$L__BB1_27;
	add.s32 	%r68, %r96, 3;
	mul.wide.u32 	%rd27, %r68, 4;
	add.s64 	%rd28, %rd1, %rd27;
	ld.global.f32 	%f77, [%rd28];
	sub.f32 	%f100, %f100, %f77;
	st.global.f32 	[%rd2], %f100;
$L__BB1_27:
	add.s32 	%r69, %r97, 11;
	setp.eq.s32 	%p16, %r94, %r69;
	@%p16 bra 	$L__BB1_29;
	add.s32 	%r70, %r96, 4;
	mul.wide.u32 	%rd29, %r70, 4;
	add.s64 	%rd30, %rd1, %rd29;
	ld.global.f32 	%f78, [%rd30];
	sub.f32 	%f100, %f100, %f78;
	st.global.f32 	[%rd2], %f100;
$L__BB1_29:
	add.s32 	%r71, %r97, 12;
	setp.eq.s32 	%p17, %r94, %r71;
	@%p17 bra 	$L__BB1_31;
	add.s32 	%r72, %r96, 5;
	mul.wide.u32 	%rd31, %r72, 4;
	add.s64 	%rd32, %rd1, %rd31;
	ld.global.f32 	%f79, [%rd32];
	sub.f32 	%f100, %f100, %f79;
	st.global.f32 	[%rd2], %f100;
$L__BB1_31:
	add.s32 	%r73, %r97, 13;
	setp.eq.s32 	%p18, %r94, %r73;
	@%p18 bra 	$L__BB1_33;
	add.s32 	%r74, %r96, 6;
	mul.wide.u32 	%rd33, %r74, 4;
	add.s64 	%rd34, %rd1, %rd33;
	ld.global.f32 	%f80, [%rd34];
	sub.f32 	%f100, %f100, %f80;
	st.global.f32 	[%rd2], %f100;
$L__BB1_33:
	add.s32 	%r75, %r97, 14;
	setp.eq.s32 	%p19, %r94, %r75;
	@%p19 bra 	$L__BB1_35;
	add.s32 	%r76, %r96, 7;
	mul.wide.u32 	%rd35, %r76, 4;
	add.s64 	%rd36, %rd1, %rd35;
	ld.global.f32 	%f81, [%rd36];
	sub.f32 	%f100, %f100, %f81;
	st.global.f32 	[%rd2], %f100;
$L__BB1_35:
	add.s32 	%r77, %r97, 15;
	setp.eq.s32 	%p20, %r94, %r77;
	@%p20 bra 	$L__BB1_37;
	add.s32 	%r78, %r96, 8;
	mul.wide.u32 	%rd37, %r78, 4;
	add.s64 	%rd38, %rd1, %rd37;
	ld.global.f32 	%f82, [%rd38];
	sub.f32 	%f100, %f100, %f82;
	st.global.f32 	[%rd2], %f100;
$L__BB1_37:
	add.s32 	%r97, %r97, 16;
	add.s32 	%r96, %r96, 16;
	add.s32 	%r95, %r95, 16;
	setp.ne.s32 	%p21, %r97, %r8;
	mov.u32 	%r99, %r8;
	@%p21 bra 	$L__BB1_5;
$L__BB1_38:
	setp.eq.s32 	%p22, %r4, 0;
	@%p22 bra 	$L__BB1_76;
	setp.lt.u32 	%p23, %r5, 7;
	@%p23 bra 	$L__BB1_57;
	setp.eq.s32 	%p24, %r94, %r99;
	@%p24 bra 	$L__BB1_42;
	add.s32 	%r79, %r99, %r11;
	mul.wide.u32 	%rd39, %r79, 4;
	add.s64 	%rd40, %rd1, %rd39;
	ld.global.f32 	%f83, [%rd40];
	sub.f32 	%f100, %f100, %f83;
	st.global.f32 	[%rd2], %f100;
$L__BB1_42:
	add.s32 	%r21, %r99, 1;
	setp.eq.s32 	%p25, %r94, %r21;
	@%p25 bra 	$L__BB1_44;
	add.s32 	%r80, %r21, %r11;
	mul.wide.u32 	%rd41, %r80, 4;
	add.s64 	%rd42, %rd1, %rd41;
	ld.global.f32 	%f84, [%rd42];
	sub.f32 	%f100, %f100, %f84;
	st.global.f32 	[%rd2], %f100;
$L__BB1_44:
	add.s32 	%r22, %r99, 2;
	setp.eq.s32 	%p26, %r94, %r22;
	@%p26 bra 	$L__BB1_46;
	add.s32 	%r81, %r22, %r11;
	mul.wide.u32 	%rd43, %r81, 4;
	add.s64 	%rd44, %rd1, %rd43;
	ld.global.f32 	%f85, [%rd44];
	sub.f32 	%f100, %f100, %f85;
	st.global.f32 	[%rd2], %f100;
$L__BB1_46:
	add.s32 	%r23, %r99, 3;
	setp.eq.s32 	%p27, %r94, %r23;
	@%p27 bra 	$L__BB1_48;
	add.s32 	%r82, %r23, %r11;
	mul.wide.u32 	%rd45, %r82, 4;
	add.s64 	%rd46, %rd1, %rd45;
	ld.global.f32 	%f86, [%rd46];
	sub.f32 	%f100, %f100, %f86;
	st.global.f32 	[%rd2], %f100;
$L__BB1_48:
	add.s32 	%r24, %r99, 4;
	setp.eq.s32 	%p28, %r94, %r24;
	@%p28 bra 	$L__BB1_50;
	add.s32 	%r83, %r24, %r11;
	mul.wide.u32 	%rd47, %r83, 4;
	add.s64 	%rd48, %rd1, %rd47;
	ld.global.f32 	%f87, [%rd48];
	sub.f32 	%f100, %f100, %f87;
	st.global.f32 	[%rd2], %f100;
$L__BB1_50:
	add.s32 	%r25, %r99, 5;
	setp.eq.s32 	%p29, %r94, %r25;
	@%p29 bra 	$L__BB1_52;
	add.s32 	%r84, %r25, %r11;
	mul.wide.u32 	%rd49, %r84, 4;
	add.s64 	%rd50, %rd1, %rd49;
	ld.global.f32 	%f88, [%rd50];
	sub.f32 	%f100, %f100, %f88;
	st.global.f32 	[%rd2], %f100;
$L__BB1_52:
	add.s32 	%r26, %r99, 6;
	setp.eq.s32 	%p30, %r94, %r26;
	@%p30 bra 	$L__BB1_54;
	add.s32 	%r85, %r26, %r11;
	mul.wide.u32 	%rd51, %r85, 4;
	add.s64 	%rd52, %rd1, %rd51;
	ld.global.f32 	%f89, [%rd52];
	sub.f32 	%f100, %f100, %f89;
	st.global.f32 	[%rd2], %f100;
$L__BB1_54:
	add.s32 	%r27, %r99, 7;
	setp.eq.s32 	%p31, %r94, %r27;
	@%p31 bra 	$L__BB1_56;
	add.s32 	%r86, %r27, %r11;
	mul.wide.u32 	%rd53, %r86, 4;
	add.s64 	%rd54, %rd1, %rd53;
	ld.global.f32 	%f90, [%rd54];
	sub.f32 	%f100, %f100, %f90;
	st.global.f32 	[%rd2], %f100;
$L__BB1_56:
	add.s32 	%r99, %r99, 8;
$L__BB1_57:
	setp.eq.s32 	%p32, %r6, 0;
	@%p32 bra 	$L__BB1_76;
	setp.lt.u32 	%p33, %r7, 3;
	@%p33 bra 	$L__BB1_68;
	setp.eq.s32 	%p34, %r94, %r99;
	@%p34 bra 	$L__BB1_61;
	add.s32 	%r87, %r99, %r11;
	mul.wide.u32 	%rd55, %r87, 4;
	add.s64 	%rd56, %rd1, %rd55;
	ld.global.f32 	%f91, [%rd56];
	sub.f32 	%f100, %f100, %f91;
	st.global.f32 	[%rd2], %f100;
$L__BB1_61:
	add.s32 	%r30, %r99, 1;
	setp.eq.s32 	%p35, %r94, %r30;
	@%p35 bra 	$L__BB1_63;
	add.s32 	%r88, %r30, %r11;
	mul.wide.u32 	%rd57, %r88, 4;
	add.s64 	%rd58, %rd1, %rd57;
	ld.global.f32 	%f92, [%rd58];
	sub.f32 	%f100, %f100, %f92;
	st.global.f32 	[%rd2], %f100;
$L__BB1_63:
	add.s32 	%r31, %r99, 2;
	setp.eq.s32 	%p36, %r94, %r31;
	@%p36 bra 	$L__BB1_65;
	add.s32 	%r89, %r31, %r11;
	mul.wide.u32 	%rd59, %r89, 4;
	add.s64 	%rd60, %rd1, %rd59;
	ld.global.f32 	%f93, [%rd60];
	sub.f32 	%f100, %f100, %f93;
	st.global.f32 	[%rd2], %f100;
$L__BB1_65:
	add.s32 	%r32, %r99, 3;
	setp.eq.s32 	%p37, %r94, %r32;
	@%p37 bra 	$L__BB1_67;
	add.s32 	%r90, %r32, %r11;
	mul.wide.u32 	%rd61, %r90, 4;
	add.s64 	%rd62, %rd1, %rd61;
	ld.global.f32 	%f94, [%rd62];
	sub.f32 	%f100, %f100, %f94;
	st.global.f32 	[%rd2], %f100;
$L__BB1_67:
	add.s32 	%r99, %r99, 4;
$L__BB1_68:
	setp.eq.s32 	%p38, %r9, 0;
	@%p38 bra 	$L__BB1_76;
	setp.eq.s32 	%p39, %r94, %r99;
	@%p39 bra 	$L__BB1_71;
	add.s32 	%r91, %r99, %r11;
	mul.wide.u32 	%rd63, %r91, 4;
	add.s64 	%rd64, %rd1, %rd63;
	ld.global.f32 	%f95, [%rd64];
	sub.f32 	%f100, %f100, %f95;
	st.global.f32 	[%rd2], %f100;
$L__BB1_71:
	setp.eq.s32 	%p40, %r9, 1;
	add.s32 	%r35, %r99, 1;
	@%p40 bra 	$L__BB1_76;
	setp.eq.s32 	%p41, %r94, %r35;
	@%p41 bra 	$L__BB1_74;
	add.s32 	%r92, %r35, %r11;
	mul.wide.u32 	%rd65, %r92, 4;
	add.s64 	%rd66, %rd1, %rd65;
	ld.global.f32 	%f96, [%rd66];
	sub.f32 	%f100, %f100, %f96;
	st.global.f32 	[%rd2], %f100;
$L__BB1_74:
	setp.eq.s32 	%p42, %r9, 2;
	add.s32 	%r36, %r99, 2;
	setp.eq.s32 	%p43, %r94, %r36;
	or.pred  	%p44, %p42, %p43;
	@%p44 bra 	$L__BB1_76;
	add.s32 	%r93, %r36, %r11;
	mul.wide.u32 	%rd67, %r93, 4;
	add.s64 	%rd68, %rd1, %rd67;
	ld.global.f32 	%f97, [%rd68];
	sub.f32 	%f98, %f100, %f97;
	st.global.f32 	[%rd2], %f98;
$L__BB1_76:
	add.s32 	%r94, %r94, %r3;
	setp.lt.u32 	%p45, %r94, %r40;
	@%p45 bra 	$L__BB1_3;
	bra.uni 	$L__BB1_78;
$L__BB1_77:
	mad.lo.s32 	%r44, %r94, %r40, %r94;
	mul.wide.s32 	%rd4, %r44, 4;
	add.s64 	%rd5, %rd1, %rd4;
	mov.b32 	%r45, 0;
	st.global.u32 	[%rd5], %r45;
	add.s32 	%r94, %r94, %r3;
	setp.lt.u32 	%p3, %r94, %r40;
	@%p3 bra 	$L__BB1_77;
$L__BB1_78:
	ret;

}
	// .globl	_Z19moorePenroseInversePfi
.visible .entry _Z19moorePenroseInversePfi(
	.param .u64 .ptr .align 1 _Z19moorePenroseInversePfi_param_0,
	.param .u32 _Z19moorePenroseInversePfi_param_1
)
{
	.reg .pred 	%p<5>;
	.reg .b32 	%r<28>;
	.reg .b32 	%f<9>;
	.reg .b64 	%rd<7>;

	ld.param.u64 	%rd2, [_Z19moorePenroseInversePfi_param_0];
	ld.param.u32 	%r11, [_Z19moorePenroseInversePfi_param_1];
	cvta.to.global.u64 	%rd1, %rd2;
	mov.u32 	%r12, %ctaid.x;
	mov.u32 	%r1, %ntid.x;
	mov.u32 	%r13, %tid.x;
	mad.lo.s32 	%r26, %r12, %r1, %r13;
	add.s32 	%r3, %r11, 1;
	mad.lo.s32 	%r14, %r11, %r11, %r11;
	shr.u32 	%r15, %r14, 31;
	add.s32 	%r16, %r14, %r15;
	shr.s32 	%r4, %r16, 1;
	setp.ge.u32 	%p1, %r26, %r4;
	@%p1 bra 	$L__BB2_5;
	cvt.rn.f32.s32 	%f4, %r11;
	mul.f32 	%f5, %f4, %f4;
	mov.f32 	%f6, 0fBF800000;
	div.rn.f32 	%f1, %f6, %f5;
	add.f32 	%f7, %f4, 0fBF800000;
	div.rn.f32 	%f2, %f7, %f5;
	mov.u32 	%r17, %nctaid.x;
	mul.lo.s32 	%r5, %r1, %r17;
$L__BB2_2:
	div.u32 	%r18, %r26, %r3;
	mul.lo.s32 	%r19, %r18, %r3;
	sub.s32 	%r20, %r26, %r19;
	setp.gt.s32 	%p2, %r20, %r18;
	not.b32 	%r21, %r18;
	add.s32 	%r22, %r11, %r21;
	sub.s32 	%r23, %r11, %r20;
	selp.b32 	%r7, %r22, %r18, %p2;
	selp.b32 	%r8, %r23, %r20, %p2;
	setp.eq.s32 	%p3, %r8, %r7;
	mov.f32 	%f8, %f2;
	mov.u32 	%r27, %r7;
	@%p3 bra 	$L__BB2_4;
	mad.lo.s32 	%r24, %r8, %r11, %r7;
	mul.wide.s32 	%rd3, %r24, 4;
	add.s64 	%rd4, %rd1, %rd3;
	st.global.f32 	[%rd4], %f1;
	mov.f32 	%f8, %f1;
	mov.u32 	%r27, %r8;
$L__BB2_4:
	mad.lo.s32 	%r25, %r7, %r11, %r27;
	mul.wide.s32 	%rd5, %r25, 4;
	add.s64 	%rd6, %rd1, %rd5;
	st.global.f32 	[%rd6], %f8;
	add.s32 	%r26, %r26, %r5;
	setp.lt.u32 	%p4, %r26, %r4;
	@%p4 bra 	$L__BB2_2;
$L__BB2_5:
	ret;

}


// ===== COMPILED SASS (sm_100) =====

	.target	sm_100

	.elftype	@"ET_EXEC"


//--------------------- .note.nv.tkinfo           --------------------------
	.section	.note.nv.tkinfo,"",@"SHT_NOTE"
	.sectionflags	@"SHF_NOTE_NV_TKINFO"
	.tkinfo
        /*0018*/ 	.word	0x00000002
        /*0030*/ 	.string	""
        /*0030*/ 	.string	"ptxas"
        /*0030*/ 	.string	"Cuda compilation tools, release 13.0, V13.0.88"
        /*0030*/ 	.string	"Build cuda_13.0.r13.0/compiler.36424714_0"
        /*0030*/ 	.string	"-arch sm_100 -m 64 "



//--------------------- .note.nv.cuinfo           --------------------------
	.section	.note.nv.cuinfo,"",@"SHT_NOTE"
	.sectionflags	@"SHF_NOTE_NV_CUINFO"
        /*0018*/ 	.short	0x0002
        /*001a*/ 	.short	0x0064
        /*001c*/ 	.short	0x0082
	.zero		2


//--------------------- .nv.info                  --------------------------
	.section	.nv.info,"",@"SHT_CUDA_INFO"
	.align	4


	//----- nvinfo : EIATTR_REGCOUNT
	.align		4
        /*0000*/ 	.byte	0x04, 0x2f
        /*0002*/ 	.short	(.L_1 - .L_0)
	.align		4
.L_0:
        /*0004*/ 	.word	index@(_Z12guttmanPart1PfS_S_i)
        /*0008*/ 	.word	0x0000001a


	//----- nvinfo : EIATTR_FRAME_SIZE
	.align		4
.L_1:
        /*000c*/ 	.byte	0x04, 0x11
        /*000e*/ 	.short	(.L_3 - .L_2)
	.align		4
.L_2:
        /*0010*/ 	.word	index@($__internal_1_$__cuda_sm3x_div_rn_noftz_f32_slowpath)
        /*0014*/ 	.word	0x00000000


	//----- nvinfo : EIATTR_FRAME_SIZE
	.align		4
.L_3:
        /*0018*/ 	.byte	0x04, 0x11
        /*001a*/ 	.short	(.L_5 - .L_4)
	.align		4
.L_4:
        /*001c*/ 	.word	index@(_Z12guttmanPart1PfS_S_i)
        /*0020*/ 	.word	0x00000000


	//----- nvinfo : EIATTR_REGCOUNT
	.align		4
.L_5:
        /*0024*/ 	.byte	0x04, 0x2f
        /*0026*/ 	.short	(.L_7 - .L_6)
	.align		4
.L_6:
        /*0028*/ 	.word	index@(_Z12guttmanPart2Pfi)
        /*002c*/ 	.word	0x00000016


	//----- nvinfo : EIATTR_FRAME_SIZE
	.align		4
.L_7:
        /*0030*/ 	.byte	0x04, 0x11
        /*0032*/ 	.short	(.L_9 - .L_8)
	.align		4
.L_8:
        /*0034*/ 	.word	index@(_Z12guttmanPart2Pfi)
        /*0038*/ 	.word	0x00000000


	//----- nvinfo : EIATTR_REGCOUNT
	.align		4
.L_9:
        /*003c*/ 	.byte	0x04, 0x2f
        /*003e*/ 	.short	(.L_11 - .L_10)
	.align		4
.L_10:
        /*0040*/ 	.word	index@(_Z19moorePenroseInversePfi)
        /*0044*/ 	.word	0x00000014


	//----- nvinfo : EIATTR_FRAME_SIZE
	.align		4
.L_11:
        /*0048*/ 	.byte	0x04, 0x11
        /*004a*/ 	.short	(.L_13 - .L_12)
	.align		4
.L_12:
        /*004c*/ 	.word	index@($__internal_0_$__cuda_sm3x_div_rn_noftz_f32_slowpath)
        /*0050*/ 	.word	0x00000000


	//----- nvinfo : EIATTR_FRAME_SIZE
	.align		4
.L_13:
        /*0054*/ 	.byte	0x04, 0x11
        /*0056*/ 	.short	(.L_15 - .L_14)
	.align		4
.L_14:
        /*0058*/ 	.word	index@(_Z19moorePenroseInversePfi)
        /*005c*/ 	.word	0x00000000


	//----- nvinfo : EIATTR_MIN_STACK_SIZE
	.align		4
.L_15:
        /*0060*/ 	.byte	0x04, 0x12
        /*0062*/ 	.short	(.L_17 - .L_16)
	.align		4
.L_16:
        /*0064*/ 	.word	index@(_Z19moorePenroseInversePfi)
        /*0068*/ 	.word	0x00000000


	//----- nvinfo : EIATTR_MIN_STACK_SIZE
	.align		4
.L_17:
        /*006c*/ 	.byte	0x04, 0x12
        /*006e*/ 	.short	(.L_19 - .L_18)
	.align		4
.L_18:
        /*0070*/ 	.word	index@(_Z12guttmanPart2Pfi)
        /*0074*/ 	.word	0x00000000


	//----- nvinfo : EIATTR_MIN_STACK_SIZE
	.align		4
.L_19:
        /*0078*/ 	.byte	0x04, 0x12
        /*007a*/ 	.short	(.L_21 - .L_20)
	.align		4
.L_20:
        /*007c*/ 	.word	index@(_Z12guttmanPart1PfS_S_i)
        /*0080*/ 	.word	0x00000000
.L_21:


//--------------------- .nv.compat                --------------------------
	.section	.nv.compat,"",@"SHT_CUDA_COMPAT_INFO"
	.align	4
        /*0000*/ 	.byte	0x02, 0x09, 0x00, 0x00, 0x02, 0x02, 0x01, 0x00, 0x02, 0x05, 0x05, 0x00, 0x03, 0x07, 0x01, 0x01
        /*0010*/ 	.byte	0x02, 0x03, 0x00, 0x00, 0x02, 0x06, 0x01, 0x00, 0x04, 0x0b, 0x08, 0x00, 0x01, 0x00, 0x00, 0x00
        /*0020*/ 	.byte	0x00, 0x00, 0x00, 0x00


//--------------------- .nv.info._Z19moorePenroseInversePfi --------------------------
	.section	.nv.info._Z19moorePenroseInversePfi,"",@"SHT_CUDA_INFO"
	.sectionflags	@""
	.align	4


	//----- nvinfo : EIATTR_CUDA_API_VERSION
	.align		4
        /*0000*/ 	.byte	0x04, 0x37
        /*0002*/ 	.short	(.L_23 - .L_22)
.L_22:
        /*0004*/ 	.word	0x00000082


	//----- nvinfo : EIATTR_KPARAM_INFO
	.align		4
.L_23:
        /*0008*/ 	.byte	0x04, 0x17
        /*000a*/ 	.short	(.L_25 - .L_24)
.L_24:
        /*000c*/ 	.word	0x00000000
        /*0010*/ 	.short	0x0001
        /*0012*/ 	.short	0x0008
        /*0014*/ 	.byte	0x00, 0xf0, 0x11, 0x00


	//----- nvinfo : EIATTR_KPARAM_INFO
	.align		4
.L_25:
        /*0018*/ 	.byte	0x04, 0x17
        /*001a*/ 	.short	(.L_27 - .L_26)
.L_26:
        /*001c*/ 	.word	0x00000000
        /*0020*/ 	.short	0x0000
        /*0022*/ 	.short	0x0000
        /*0024*/ 	.byte	0x00, 0xf5, 0x21, 0x00


	//----- nvinfo : EIATTR_SPARSE_MMA_MASK
	.align		4
.L_27:
        /*0028*/ 	.byte	0x03, 0x50
        /*002a*/ 	.short	0x0000


	//----- nvinfo : EIATTR_MAXREG_COUNT
	.align		4
        /*002c*/ 	.byte	0x03, 0x1b
        /*002e*/ 	.short	0x00ff


	//----- nvinfo : EIATTR_MERCURY_ISA_VERSION
	.align		4
        /*0030*/ 	.byte	0x03, 0x5f
        /*0032*/ 	.short	0x0101


	//----- nvinfo : EIATTR_VRC_CTA_INIT_COUNT
	.align		4
        /*0034*/ 	.byte	0x02, 0x4a
	.zero		1
	.zero		1


	//----- nvinfo : EIATTR_EXIT_INSTR_OFFSETS
	.align		4
        /*0038*/ 	.byte	0x04, 0x1c
        /*003a*/ 	.short	(.L_29 - .L_28)


	//   ....[0]....
.L_28:
        /*003c*/ 	.word	0x000000a0


	//   ....[1]....
        /*0040*/ 	.word	0x00000550


	//----- nvinfo : EIATTR_CRS_STACK_SIZE
	.align		4
.L_29:
        /*0044*/ 	.byte	0x04, 0x1e
        /*0046*/ 	.short	(.L_31 - .L_30)
.L_30:
        /*0048*/ 	.word	0x00000000


	//----- nvinfo : EIATTR_CBANK_PARAM_SIZE
	.align		4
.L_31:
        /*004c*/ 	.byte	0x03, 0x19
        /*004e*/ 	.short	0x000c


	//----- nvinfo : EIATTR_PARAM_CBANK
	.align		4
        /*0050*/ 	.byte	0x04, 0x0a
        /*0052*/ 	.short	(.L_33 - .L_32)
	.align		4
.L_32:
        /*0054*/ 	.word	index@(.nv.constant0._Z19moorePenroseInversePfi)
        /*0058*/ 	.short	0x0380
        /*005a*/ 	.short	0x000c


	//----- nvinfo : EIATTR_SW_WAR
	.align		4
.L_33:
        /*005c*/ 	.byte	0x04, 0x36
        /*005e*/ 	.short	(.L_35 - .L_34)
.L_34:
        /*0060*/ 	.word	0x00000008
.L_35:


//--------------------- .nv.info._Z12guttmanPart2Pfi --------------------------
	.section	.nv.info._Z12guttmanPart2Pfi,"",@"SHT_CUDA_INFO"
	.sectionflags	@""
	.align	4


	//----- nvinfo : EIATTR_CUDA_API_VERSION
	.align		4
        /*0000*/ 	.byte	0x04, 0x37
        /*0002*/ 	.short	(.L_37 - .L_36)
.L_36:
        /*0004*/ 	.word	0x00000082


	//----- nvinfo : EIATTR_KPARAM_INFO
	.align		4
.L_37:
        /*0008*/ 	.byte	0x04, 0x17
        /*000a*/ 	.short	(.L_39 - .L_38)
.L_38:
        /*000c*/ 	.word	0x00000000
        /*0010*/ 	.short	0x0001
        /*0012*/ 	.short	0x0008
        /*0014*/ 	.byte	0x00, 0xf0, 0x11, 0x00


	//----- nvinfo : EIATTR_KPARAM_INFO
	.align		4
.L_39:
        /*0018*/ 	.byte	0x04, 0x17
        /*001a*/ 	.short	(.L_41 - .L_40)
.L_40:
        /*001c*/ 	.word	0x00000000
        /*0020*/ 	.short	0x0000
        /*0022*/ 	.short	0x0000
        /*0024*/ 	.byte	0x00, 0xf5, 0x21, 0x00


	//----- nvinfo : EIATTR_SPARSE_MMA_MASK
	.align		4
.L_41:
        /*0028*/ 	.byte	0x03, 0x50
        /*002a*/ 	.short	0x0000


	//----- nvinfo : EIATTR_MAXREG_COUNT
	.align		4
        /*002c*/ 	.byte	0x03, 0x1b
        /*002e*/ 	.short	0x00ff


	//----- nvinfo : EIATTR_MERCURY_ISA_VERSION
	.align		4
        /*0030*/ 	.byte	0x03, 0x5f
        /*0032*/ 	.short	0x0101


	//----- nvinfo : EIATTR_VRC_CTA_INIT_COUNT
	.align		4
        /*0034*/ 	.byte	0x02, 0x4a
	.zero		1
	.zero		1


	//----- nvinfo : EIATTR_EXIT_INSTR_OFFSETS
	.align		4
        /*0038*/ 	.byte	0x04, 0x1c
        /*003a*/ 	.short	(.L_43 - .L_42)


	//   ....[0]....
.L_42:
        /*003c*/ 	.word	0x00000070


	//   ....[1]....
        /*0040*/ 	.word	0x00000140


	//   ....[2]....
        /*0044*/ 	.word	0x000014c0


	//----- nvinfo : EIATTR_CRS_STACK_SIZE
	.align		4
.L_43:
        /*0048*/ 	.byte	0x04, 0x1e
        /*004a*/ 	.short	(.L_45 - .L_44)
.L_44:
        /*004c*/ 	.word	0x00000000


	//----- nvinfo : EIATTR_CBANK_PARAM_SIZE
	.align		4
.L_45:
        /*0050*/ 	.byte	0x03, 0x19
        /*0052*/ 	.short	0x000c


	//----- nvinfo : EIATTR_PARAM_CBANK
	.align		4
        /*0054*/ 	.byte	0x04, 0x0a
        /*0056*/ 	.short	(.L_47 - .L_46)
	.align		4
.L_46:
        /*0058*/ 	.word	index@(.nv.constant0._Z12guttmanPart2Pfi)
        /*005c*/ 	.short	0x0380
        /*005e*/ 	.short	0x000c


	//----- nvinfo : EIATTR_SW_WAR
	.align		4
.L_47:
        /*0060*/ 	.byte	0x04, 0x36
        /*0062*/ 	.short	(.L_49 - .L_48)
.L_48:
        /*0064*/ 	.word	0x00000008
.L_49:


//--------------------- .nv.info._Z12guttmanPart1PfS_S_i --------------------------
	.section	.nv.info._Z12guttmanPart1PfS_S_i,"",@"SHT_CUDA_INFO"
	.sectionflags	@""
	.align	4


	//----- nvinfo : EIATTR_CUDA_API_VERSION
	.align		4
        /*0000*/ 	.byte	0x04, 0x37
        /*0002*/ 	.short	(.L_51 - .L_50)
.L_50:
        /*0004*/ 	.word	0x00000082


	//----- nvinfo : EIATTR_KPARAM_INFO
	.align		4
.L_51:
        /*0008*/ 	.byte	0x04, 0x17
        /*000a*/ 	.short	(.L_53 - .L_52)
.L_52:
        /*000c*/ 	.word	0x00000000
        /*0010*/ 	.short	0x0003
        /*0012*/ 	.short	0x0018
        /*0014*/ 	.byte	0x00, 0xf0, 0x11, 0x00


	//----- nvinfo : EIATTR_KPARAM_INFO
	.align		4
.L_53:
        /*0018*/ 	.byte	0x04, 0x17
        /*001a*/ 	.short	(.L_55 - .L_54)
.L_54:
        /*001c*/ 	.word	0x00000000
        /*0020*/ 	.short	0x0002
        /*0022*/ 	.short	0x0010
        /*0024*/ 	.byte	0x00, 0xf5, 0x21, 0x00


	//----- nvinfo : EIATTR_KPARAM_INFO
	.align		4
.L_55:
        /*0028*/ 	.byte	0x04, 0x17
        /*002a*/ 	.short	(.L_57 - .L_56)
.L_56:
        /*002c*/ 	.word	0x00000000
        /*0030*/ 	.short	0x0001
        /*0032*/ 	.short	0x0008
        /*0034*/ 	.byte	0x00, 0xf5, 0x21, 0x00


	//----- nvinfo : EIATTR_KPARAM_INFO
	.align		4
.L_57:
        /*0038*/ 	.byte	0x04, 0x17
        /*003a*/ 	.short	(.L_59 - .L_58)
.L_58:
        /*003c*/ 	.word	0x00000000
        /*0040*/ 	.short	0x0000
        /*0042*/ 	.short	0x0000
        /*0044*/ 	.byte	0x00, 0xf5, 0x21, 0x00


	//----- nvinfo : EIATTR_SPARSE_MMA_MASK
	.align		4
.L_59:
        /*0048*/ 	.byte	0x03, 0x50
        /*004a*/ 	.short	0x0000


	//----- nvinfo : EIATTR_MAXREG_COUNT
	.align		4
        /*004c*/ 	.byte	0x03, 0x1b
        /*004e*/ 	.short	0x00ff


	//----- nvinfo : EIATTR_MERCURY_ISA_VERSION
	.align		4
        /*0050*/ 	.byte	0x03, 0x5f
        /*0052*/ 	.short	0x0101


	//----- nvinfo : EIATTR_VRC_CTA_INIT_COUNT
	.align		4
        /*0054*/ 	.byte	0x02, 0x4a
	.zero		1
	.zero		1


	//----- nvinfo : EIATTR_EXIT_INSTR_OFFSETS
	.align		4
        /*0058*/ 	.byte	0x04, 0x1c
        /*005a*/ 	.short	(.L_61 - .L_60)


	//   ....[0]....
.L_60:
        /*005c*/ 	.word	0x000000a0


	//   ....[1]....
        /*0060*/ 	.word	0x00000530


	//----- nvinfo : EIATTR_CRS_STACK_SIZE
	.align		4
.L_61:
        /*0064*/ 	.byte	0x04, 0x1e
        /*0066*/ 	.short	(.L_63 - .L_62)
.L_62:
        /*0068*/ 	.word	0x00000000


	//----- nvinfo : EIATTR_CBANK_PARAM_SIZE
	.align		4
.L_63:
        /*006c*/ 	.byte	0x03, 0x19
        /*006e*/ 	.short	0x001c


	//----- nvinfo : EIATTR_PARAM_CBANK
	.align		4
        /*0070*/ 	.byte	0x04, 0x0a
        /*0072*/ 	.short	(.L_65 - .L_64)
	.align		4
.L_64:
        /*0074*/ 	.word	index@(.nv.constant0._Z12guttmanPart1PfS_S_i)
        /*0078*/ 	.short	0x0380
        /*007a*/ 	.short	0x001c


	//----- nvinfo : EIATTR_SW_WAR
	.align		4
.L_65:
        /*007c*/ 	.byte	0x04, 0x36
        /*007e*/ 	.short	(.L_67 - .L_66)
.L_66:
        /*0080*/ 	.word	0x00000008
.L_67:


//--------------------- .nv.callgraph             --------------------------
	.section	.nv.callgraph,"",@"SHT_CUDA_CALLGRAPH"
	.align	4
	.sectionentsize	8
	.align		4
        /*0000*/ 	.word	0x00000000
	.align		4
        /*0004*/ 	.word	0xffffffff
	.align		4
        /*0008*/ 	.word	0x00000000
	.align		4
        /*000c*/ 	.word	0xfffffffe
	.align		4
        /*0010*/ 	.word	0x00000000
	.align		4
        /*0014*/ 	.word	0xfffffffd
	.align		4
        /*0018*/ 	.word	0x00000000
	.align		4
        /*001c*/ 	.word	0xfffffffc


//--------------------- .text._Z19moorePenroseInversePfi --------------------------
	.section	.text._Z19moorePenroseInversePfi,"ax",@progbits
	.align	128
        .global         _Z19moorePenroseInversePfi
        .type           _Z19moorePenroseInversePfi,@function
        .size           _Z19moorePenroseInversePfi,(.L_x_45 - _Z19moorePenroseInversePfi)
        .other          _Z19moorePenroseInversePfi,@"STO_CUDA_ENTRY STV_DEFAULT"
_Z19moorePenroseInversePfi:
.text._Z19moorePenroseInversePfi:
[----:B------:R-:W-:Y:S01]  /*0000*/  LDC R1, c[0x0][0x37c] ;  /* 0x0000df00ff017b82 */ /* 0x000fe20000000800 */
[----:B------:R-:W0:Y:S01]  /*0010*/  S2R R3, SR_TID.X ;  /* 0x0000000000037919 */ /* 0x000e220000002100 */
[----:B------:R-:W1:Y:S06]  /*0020*/  LDCU UR6, c[0x0][0x388] ;  /* 0x00007100ff0677ac */ /* 0x000e6c0008000800 */
[----:B------:R-:W0:Y:S08]  /*0030*/  S2UR UR5, SR_CTAID.X ;  /* 0x00000000000579c3 */ /* 0x000e300000002500 */
[----:B------:R-:W0:Y:S01]  /*0040*/  LDC R4, c[0x0][0x360] ;  /* 0x0000d800ff047b82 */ /* 0x000e220000000800 */
[----:B-1----:R-:W-:-:S04]  /*0050*/  UIMAD UR4, UR6, UR6, UR6 ;  /* 0x00000006060472a4 */ /* 0x002fc8000f8e0206 */
[----:B------:R-:W-:-:S04]  /*0060*/  ULEA.HI UR4, UR4, UR4, URZ, 0x1 ;  /* 0x0000000404047291 */ /* 0x000fc8000f8f08ff */
[----:B------:R-:W-:Y:S01]  /*0070*/  USHF.R.S32.HI UR4, URZ, 0x1, UR4 ;  /* 0x00000001ff047899 */ /* 0x000fe20008011404 */
[----:B0-----:R-:W-:-:S05]  /*0080*/  IMAD R2, R4, UR5, R3 ;  /* 0x0000000504027c24 */ /* 0x001fca000f8e0203 */
[----:B------:R-:W-:-:S13]  /*0090*/  ISETP.GE.U32.AND P0, PT, R2, UR4, PT ;  /* 0x0000000402007c0c */ /* 0x000fda000bf06070 */
[----:B------:R-:W-:Y:S05]  /*00a0*/  @P0 EXIT ;  /* 0x000000000000094d */ /* 0x000fea0003800000 */
[----:B------:R-:W-:Y:S01]  /*00b0*/  I2FP.F32.S32 R6, UR6 ;  /* 0x0000000600067c45 */ /* 0x000fe20008201400 */
[----:B------:R-:W-:Y:S02]  /*00c0*/  UMOV UR5, 0x3f800000 ;  /* 0x3f80000000057882 */ /* 0x000fe40000000000 */
[----:B------:R-:W-:Y:S02]  /*00d0*/  IMAD.U32 R10, RZ, RZ, UR5 ;  /* 0x00000005ff0a7e24 */ /* 0x000fe4000f8e00ff */
[----:B------:R-:W-:-:S04]  /*00e0*/  FMUL R3, R6, R6 ;  /* 0x0000000606037220 */ /* 0x000fc80000400000 */
[----:B------:R-:W0:Y:S08]  /*00f0*/  MUFU.RCP R0, R3 ;  /* 0x0000000300007308 */ /* 0x000e300000001000 */
[----:B------:R-:W1:Y:S01]  /*0100*/  FCHK P0, -R10, R3 ;  /* 0x000000030a007302 */ /* 0x000e620000000100 */
[----:B0-----:R-:W-:-:S04]  /*0110*/  FFMA R5, -R3, R0, 1 ;  /* 0x3f80000003057423 */ /* 0x001fc80000000100 */
[----:B------:R-:W-:-:S04]  /*0120*/  FFMA R0, R0, R5, R0 ;  /* 0x0000000500007223 */ /* 0x000fc80000000000 */
[----:B------:R-:W-:-:S04]  /*0130*/  FFMA R5, R0, -1, RZ ;  /* 0xbf80000000057823 */ /* 0x000fc800000000ff */
[----:B------:R-:W-:-:S04]  /*0140*/  FFMA R8, -R3, R5, -1 ;  /* 0xbf80000003087423 */ /* 0x000fc80000000105 */
[----:B------:R-:W-:Y:S01]  /*0150*/  FFMA R5, R0, R8, R5 ;  /* 0x0000000800057223 */ /* 0x000fe20000000005 */
[----:B-1----:R-:W-:Y:S06]  /*0160*/  @!P0 BRA `(.L_x_0) ;  /* 0x0000000000108947 */ /* 0x002fec0003800000 */
[----:B------:R-:W-:Y:S01]  /*0170*/  IMAD.MOV.U32 R0, RZ, RZ, -0x40800000 ;  /* 0xbf800000ff007424 */ /* 0x000fe200078e00ff */
[----:B------:R-:W-:-:S07]  /*0180*/  MOV R8, 0x1a0 ;  /* 0x000001a000087802 */ /* 0x000fce0000000f00 */
[----:B------:R-:W-:Y:S05]  /*0190*/  CALL.REL.NOINC `($__internal_0_$__cuda_sm3x_div_rn_noftz_f32_slowpath) ;  /* 0x0000000000f07944 */ /* 0x000fea0003c00000 */
[----:B------:R-:W-:-:S07]  /*01a0*/  IMAD.MOV.U32 R5, RZ, RZ, R0 ;  /* 0x000000ffff057224 */ /* 0x000fce00078e0000 */
.L_x_0:
[----:B------:R-:W0:Y:S01]  /*01b0*/  MUFU.RCP R0, R3 ;  /* 0x0000000300007308 */ /* 0x000e220000001000 */
[----:B------:R-:W-:-:S07]  /*01c0*/  FADD R6, R6, -1 ;  /* 0xbf80000006067421 */ /* 0x000fce0000000000 */
[----:B------:R-:W1:Y:S01]  /*01d0*/  FCHK P0, R6, R3 ;  /* 0x0000000306007302 */ /* 0x000e620000000000 */
[----:B0-----:R-:W-:-:S04]  /*01e0*/  FFMA R7, -R3, R0, 1 ;  /* 0x3f80000003077423 */ /* 0x001fc80000000100 */
[----:B------:R-:W-:-:S04]  /*01f0*/  FFMA R0, R0, R7, R0 ;  /* 0x0000000700007223 */ /* 0x000fc80000000000 */
[----:B------:R-:W-:-:S04]  /*0200*/  FFMA R7, R0, R6, RZ ;  /* 0x0000000600077223 */ /* 0x000fc800000000ff */
[----:B------:R-:W-:-:S04]  /*0210*/  FFMA R8, -R3, R7, R6 ;  /* 0x0000000703087223 */ /* 0x000fc80000000106 */
[----:B------:R-:W-:Y:S01]  /*0220*/  FFMA R0, R0, R8, R7 ;  /* 0x0000000800007223 */ /* 0x000fe20000000007 */
[----:B-1----:R-:W-:Y:S06]  /*0230*/  @!P0 BRA `(.L_x_1) ;  /* 0x00000000000c8947 */ /* 0x002fec0003800000 */
[----:B------:R-:W-:Y:S01]  /*0240*/  IMAD.MOV.U32 R0, RZ, RZ, R6 ;  /* 0x000000ffff007224 */ /* 0x000fe200078e0006 */
[----:B------:R-:W-:-:S07]  /*0250*/  MOV R8, 0x270 ;  /* 0x0000027000087802 */ /* 0x000fce0000000f00 */
[----:B------:R-:W-:Y:S05]  /*0260*/  CALL.REL.NOINC `($__internal_0_$__cuda_sm3x_div_rn_noftz_f32_slowpath) ;  /* 0x0000000000bc7944 */ /* 0x000fea0003c00000 */
.L_x_1:
[----:B------:R-:W0:Y:S01]  /*0270*/  LDCU UR5, c[0x0][0x388] ;  /* 0x00007100ff0577ac */ /* 0x000e220008000800 */
[----:B------:R-:W1:Y:S01]  /*0280*/  LDC.64 R6, c[0x0][0x380] ;  /* 0x0000e000ff067b82 */ /* 0x000e620000000a00 */
[----:B------:R-:W2:Y:S01]  /*0290*/  LDCU UR6, c[0x0][0x370] ;  /* 0x00006e00ff0677ac */ /* 0x000ea20008000800 */
[----:B------:R-:W3:Y:S01]  /*02a0*/  LDCU.64 UR8, c[0x0][0x358] ;  /* 0x00006b00ff0877ac */ /* 0x000ee20008000a00 */
[----:B------:R-:W4:Y:S01]  /*02b0*/  LDCU UR7, c[0x0][0x388] ;  /* 0x00007100ff0777ac */ /* 0x000f220008000800 */
[----:B0-----:R-:W-:-:S06]  /*02c0*/  UIADD3 UR5, UPT, UPT, UR5, 0x1, URZ ;  /* 0x0000000105057890 */ /* 0x001fcc000fffe0ff */
[----:B------:R-:W-:Y:S02]  /*02d0*/  ISETP.NE.U32.AND P0, PT, RZ, UR5, PT ;  /* 0x00000005ff007c0c */ /* 0x000fe4000bf05070 */
[----:B------:R-:W-:Y:S01]  /*02e0*/  LOP3.LUT R15, RZ, UR5, RZ, 0x33, !PT ;  /* 0x00000005ff0f7c12 */ /* 0x000fe2000f8e33ff */
[----:B------:R-:W0:Y:S08]  /*02f0*/  I2F.U32.RP R3, UR5 ;  /* 0x0000000500037d06 */ /* 0x000e300008209000 */
[----:B0-----:R-:W0:Y:S02]  /*0300*/  MUFU.RCP R3, R3 ;  /* 0x0000000300037308 */ /* 0x001e240000001000 */
[----:B0-----:R-:W-:-:S02]  /*0310*/  VIADD R8, R3, 0xffffffe ;  /* 0x0ffffffe03087836 */ /* 0x001fc40000000000 */
[----:B--2---:R-:W-:-:S04]  /*0320*/  IMAD R3, R4, UR6, RZ ;  /* 0x0000000604037c24 */ /* 0x004fc8000f8e02ff */
[----:B------:R0:W2:Y:S02]  /*0330*/  F2I.FTZ.U32.TRUNC.NTZ R9, R8 ;  /* 0x0000000800097305 */ /* 0x0000a4000021f000 */
[----:B0-----:R-:W-:Y:S01]  /*0340*/  IMAD.MOV.U32 R8, RZ, RZ, RZ ;  /* 0x000000ffff087224 */ /* 0x001fe200078e00ff */
[----:B--2---:R-:W-:-:S05]  /*0350*/  IADD3 R13, PT, PT, RZ, -R9, RZ ;  /* 0x80000009ff0d7210 */ /* 0x004fca0007ffe0ff */
[----:B------:R-:W-:-:S04]  /*0360*/  IMAD R13, R13, UR5, RZ ;  /* 0x000000050d0d7c24 */ /* 0x000fc8000f8e02ff */
[----:B-1-34-:R-:W-:-:S07]  /*0370*/  IMAD.HI.U32 R13, R9, R13, R8 ;  /* 0x0000000d090d7227 */ /* 0x01afce00078e0008 */
.L_x_2:
[----:B------:R-:W-:Y:S01]  /*0380*/  IMAD.HI.U32 R4, R13, R2, RZ ;  /* 0x000000020d047227 */ /* 0x000fe200078e00ff */
[----:B0-----:R-:W-:-:S03]  /*0390*/  MOV R17, R0 ;  /* 0x0000000000117202 */ /* 0x001fc60000000f00 */
[----:B------:R-:W-:-:S04]  /*03a0*/  IMAD.MOV R9, RZ, RZ, -R4 ;  /* 0x000000ffff097224 */ /* 0x000fc800078e0a04 */
[----:B------:R-:W-:-:S05]  /*03b0*/  IMAD R8, R9, UR5, R2 ;  /* 0x0000000509087c24 */ /* 0x000fca000f8e0202 */
[----:B------:R-:W-:-:S13]  /*03c0*/  ISETP.GE.U32.AND P1, PT, R8, UR5, PT ;  /* 0x0000000508007c0c */ /* 0x000fda000bf26070 */
[----:B------:R-:W-:Y:S02]  /*03d0*/  @P1 VIADD R8, R8, -UR5 ;  /* 0x8000000508081c36 */ /* 0x000fe40008000000 */
[----:B------:R-:W-:-:S03]  /*03e0*/  @P1 VIADD R4, R4, 0x1 ;  /* 0x0000000104041836 */ /* 0x000fc60000000000 */
[----:B------:R-:W-:-:S13]  /*03f0*/  ISETP.GE.U32.AND P2, PT, R8, UR5, PT ;  /* 0x0000000508007c0c */ /* 0x000fda000bf46070 */
[----:B------:R-:W-:-:S04]  /*0400*/  @P2 IADD3 R4, PT, PT, R4, 0x1, RZ ;  /* 0x0000000104042810 */ /* 0x000fc80007ffe0ff */
[----:B------:R-:W-:-:S04]  /*0410*/  SEL R4, R15, R4, !P0 ;  /* 0x000000040f047207 */ /* 0x000fc80004000000 */
[----:B------:R-:W-:Y:S01]  /*0420*/  LOP3.LUT R8, RZ, R4, RZ, 0x33, !PT ;  /* 0x00000004ff087212 */ /* 0x000fe200078e33ff */
[----:B------:R-:W-:-:S04]  /*0430*/  IMAD.MOV R9, RZ, RZ, -R4 ;  /* 0x000000ffff097224 */ /* 0x000fc800078e0a04 */
[--C-:B------:R-:W-:Y:S02]  /*0440*/  IMAD R9, R9, UR5, R2.reuse ;  /* 0x0000000509097c24 */ /* 0x100fe4000f8e0202 */
[----:B------:R-:W-:-:S03]  /*0450*/  IMAD.IADD R2, R3, 0x1, R2 ;  /* 0x0000000103027824 */ /* 0x000fc600078e0202 */
[----:B------:R-:W-:-:S13]  /*0460*/  ISETP.GT.AND P1, PT, R9, R4, PT ;  /* 0x000000040900720c */ /* 0x000fda0003f24270 */
[----:B------:R-:W-:Y:S01]  /*0470*/  @P1 VIADD R4, R8, UR7 ;  /* 0x0000000708041c36 */ /* 0x000fe20008000000 */
[----:B------:R-:W-:-:S03]  /*0480*/  @P1 IADD3 R9, PT, PT, -R9, UR7, RZ ;  /* 0x0000000709091c10 */ /* 0x000fc6000fffe1ff */
[----:B------:R-:W-:Y:S01]  /*0490*/  IMAD.MOV.U32 R11, RZ, RZ, R4 ;  /* 0x000000ffff0b7224 */ /* 0x000fe200078e0004 */
[----:B------:R-:W-:-:S13]  /*04a0*/  ISETP.NE.AND P1, PT, R9, R4, PT ;  /* 0x000000040900720c */ /* 0x000fda0003f25270 */
[----:B------:R-:W-:Y:S02]  /*04b0*/  @P1 IMAD.MOV.U32 R11, RZ, RZ, R9 ;  /* 0x000000ffff0b1224 */ /* 0x000fe400078e0009 */
[----:B------:R-:W-:Y:S02]  /*04c0*/  @P1 IMAD R9, R9, UR7, R4 ;  /* 0x0000000709091c24 */ /* 0x000fe4000f8e0204 */
[----:B------:R-:W-:Y:S02]  /*04d0*/  IMAD R11, R4, UR7, R11 ;  /* 0x00000007040b7c24 */ /* 0x000fe4000f8e020b */
[----:B------:R-:W-:-:S04]  /*04e0*/  @P1 IMAD.WIDE R8, R9, 0x4, R6 ;  /* 0x0000000409081825 */ /* 0x000fc800078e0206 */
[----:B------:R-:W-:Y:S01]  /*04f0*/  @P1 IMAD.MOV.U32 R17, RZ, RZ, R5 ;  /* 0x000000ffff111224 */ /* 0x000fe200078e0005 */
[----:B------:R0:W-:Y:S01]  /*0500*/  @P1 STG.E desc[UR8][R8.64], R5 ;  /* 0x0000000508001986 */ /* 0x0001e2000c101908 */
[----:B------:R-:W-:Y:S01]  /*0510*/  IMAD.WIDE R10, R11, 0x4, R6 ;  /* 0x000000040b0a7825 */ /* 0x000fe200078e0206 */
[----:B------:R-:W-:-:S04]  /*0520*/  ISETP.GE.U32.AND P1, PT, R2, UR4, PT ;  /* 0x0000000402007c0c */ /* 0x000fc8000bf26070 */
[----:B------:R0:W-:Y:S09]  /*0530*/  STG.E desc[UR8][R10.64], R17 ;  /* 0x000000110a007986 */ /* 0x0001f2000c101908 */
[----:B------:R-:W-:Y:S05]  /*0540*/  @!P1 BRA `(.L_x_2) ;  /* 0xfffffffc008c9947 */ /* 0x000fea000383ffff */
[----:B------:R-:W-:Y:S05]  /*0550*/  EXIT ;  /* 0x000000000000794d */ /* 0x000fea0003800000 */
        .weak           $__internal_0_$__cuda_sm3x_div_rn_noftz_f32_slowpath
        .type           $__internal_0_$__cuda_sm3x_div_rn_noftz_f32_slowpath,@function
        .size           $__internal_0_$__cuda_sm3x_div_rn_noftz_f32_slowpath,(.L_x_45 - $__internal_0_$__cuda_sm3x_div_rn_noftz_f32_slowpath)
$__internal_0_$__cuda_sm3x_div_rn_noftz_f32_slowpath:
[----:B------:R-:W-:Y:S02]  /*0560*/  SHF.R.U32.HI R9, RZ, 0x17, R3 ;  /* 0x00000017ff097819 */ /* 0x000fe40000011603 */
[----:B------:R-:W-:Y:S02]  /*0570*/  SHF.R.U32.HI R7, RZ, 0x17, R0 ;  /* 0x00000017ff077819 */ /* 0x000fe40000011600 */
[----:B------:R-:W-:Y:S02]  /*0580*/  LOP3.LUT R14, R9, 0xff, RZ, 0xc0, !PT ;  /* 0x000000ff090e7812 */ /* 0x000fe400078ec0ff */
[----:B------:R-:W-:Y:S02]  /*0590*/  LOP3.LUT R12, R7, 0xff, RZ, 0xc0, !PT ;  /* 0x000000ff070c7812 */ /* 0x000fe400078ec0ff */
[----:B------:R-:W-:Y:S01]  /*05a0*/  MOV R9, R3 ;  /* 0x0000000300097202 */ /* 0x000fe20000000f00 */
[----:B------:R-:W-:Y:S02]  /*05b0*/  VIADD R11, R14, 0xffffffff ;  /* 0xffffffff0e0b7836 */ /* 0x000fe40000000000 */
[----:B------:R-:W-:-:S03]  /*05c0*/  VIADD R10, R12, 0xffffffff ;  /* 0xffffffff0c0a7836 */ /* 0x000fc60000000000 */
[----:B------:R-:W-:-:S04]  /*05d0*/  ISETP.GT.U32.AND P0, PT, R11, 0xfd, PT ;  /* 0x000000fd0b00780c */ /* 0x000fc80003f04070 */
[----:B------:R-:W-:-:S13]  /*05e0*/  ISETP.GT.U32.OR P0, PT, R10, 0xfd, P0 ;  /* 0x000000fd0a00780c */ /* 0x000fda0000704470 */
[----:B------:R-:W-:Y:S01]  /*05f0*/  @!P0 IMAD.MOV.U32 R7, RZ, RZ, RZ ;  /* 0x000000ffff078224 */ /* 0x000fe200078e00ff */
[----:B------:R-:W-:Y:S06]  /*0600*/  @!P0 BRA `(.L_x_3) ;  /* 0x00000000005c8947 */ /* 0x000fec0003800000 */
[----:B------:R-:W-:Y:S02]  /*0610*/  FSETP.GTU.FTZ.AND P0, PT, |R0|, +INF , PT ;  /* 0x7f8000000000780b */ /* 0x000fe40003f1c200 */
[----:B------:R-:W-:-:S04]  /*0620*/  FSETP.GTU.FTZ.AND P1, PT, |R3|, +INF , PT ;  /* 0x7f8000000300780b */ /* 0x000fc80003f3c200 */
[----:B------:R-:W-:-:S13]  /*0630*/  PLOP3.LUT P0, PT, P0, P1, PT, 0xf8, 0x8f ;  /* 0x00000000008f781c */ /* 0x000fda0000703f70 */
[----:B------:R-:W-:Y:S05]  /*0640*/  @P0 BRA `(.L_x_4) ;  /* 0x0000000400440947 */ /* 0x000fea0003800000 */
[----:B------:R-:W-:-:S13]  /*0650*/  LOP3.LUT P0, RZ, R9, 0x7fffffff, R0, 0xc8, !PT ;  /* 0x7fffffff09ff7812 */ /* 0x000fda000780c800 */
[----:B------:R-:W-:Y:S05]  /*0660*/  @!P0 BRA `(.L_x_5) ;  /* 0x0000000400348947 */ /* 0x000fea0003800000 */
[C---:B------:R-:W-:Y:S02]  /*0670*/  FSETP.NEU.FTZ.AND P2, PT, |R0|.reuse, +INF , PT ;  /* 0x7f8000000000780b */ /* 0x040fe40003f5d200 */
[----:B------:R-:W-:Y:S02]  /*0680*/  FSETP.NEU.FTZ.AND P1, PT, |R3|, +INF , PT ;  /* 0x7f8000000300780b */ /* 0x000fe40003f3d200 */
[----:B------:R-:W-:-:S11]  /*0690*/  FSETP.NEU.FTZ.AND P0, PT, |R0|, +INF , PT ;  /* 0x7f8000000000780b */ /* 0x000fd60003f1d200 */
[----:B------:R-:W-:Y:S05]  /*06a0*/  @!P1 BRA !P2, `(.L_x_5) ;  /* 0x0000000400249947 */ /* 0x000fea0005000000 */
[----:B------:R-:W-:-:S04]  /*06b0*/  LOP3.LUT P2, RZ, R0, 0x7fffffff, RZ, 0xc0, !PT ;  /* 0x7fffffff00ff7812 */ /* 0x000fc8000784c0ff */
[----:B------:R-:W-:-:S13]  /*06c0*/  PLOP3.LUT P1, PT, P1, P2, PT, 0x2f, 0xf2 ;  /* 0x0000000000f2781c */ /* 0x000fda0000f24577 */
[----:B------:R-:W-:Y:S05]  /*06d0*/  @P1 BRA `(.L_x_6) ;  /* 0x0000000400101947 */ /* 0x000fea0003800000 */
[----:B------:R-:W-:-:S04]  /*06e0*/  LOP3.LUT P1, RZ, R9, 0x7fffffff, RZ, 0xc0, !PT ;  /* 0x7fffffff09ff7812 */ /* 0x000fc8000782c0ff */
[----:B------:R-:W-:-:S13]  /*06f0*/  PLOP3.LUT P0, PT, P0, P1, PT, 0x2f, 0xf2 ;  /* 0x0000000000f2781c */ /* 0x000fda0000702577 */
[----:B------:R-:W-:Y:S05]  /*0700*/  @P0 BRA `(.L_x_7) ;  /* 0x0000000000f80947 */ /* 0x000fea0003800000 */
[----:B------:R-:W-:Y:S02]  /*0710*/  ISETP.GE.AND P0, PT, R10, RZ, PT ;  /* 0x000000ff0a00720c */ /* 0x000fe40003f06270 */
[----:B------:R-:W-:-:S11]  /*0720*/  ISETP.GE.AND P1, PT, R11, RZ, PT ;  /* 0x000000ff0b00720c */ /* 0x000fd60003f26270 */
[----:B------:R-:W-:Y:S02]  /*0730*/  @P0 IMAD.MOV.U32 R7, RZ, RZ, RZ ;  /* 0x000000ffff070224 */ /* 0x000fe400078e00ff */
[----:B------:R-:W-:Y:S01]  /*0740*/  @!P0 FFMA R0, R0, 1.84467440737095516160e+19, RZ ;  /* 0x5f80000000008823 */ /* 0x000fe200000000ff */
[----:B------:R-:W-:Y:S02]  /*0750*/  @!P0 IMAD.MOV.U32 R7, RZ, RZ, -0x40 ;  /* 0xffffffc0ff078424 */ /* 0x000fe400078e00ff */
[----:B------:R-:W-:-:S03]  /*0760*/  @!P1 FFMA R9, R3, 1.84467440737095516160e+19, RZ ;  /* 0x5f80000003099823 */ /* 0x000fc600000000ff */
[----:B------:R-:W-:-:S07]  /*0770*/  @!P1 IADD3 R7, PT, PT, R7, 0x40, RZ ;  /* 0x0000004007079810 */ /* 0x000fce0007ffe0ff */
.L_x_3:
[----:B------:R-:W-:-:S05]  /*0780*/  LEA R10, R14, 0xc0800000, 0x17 ;  /* 0xc08000000e0a7811 */ /* 0x000fca00078eb8ff */
[----:B------:R-:W-:Y:S02]  /*0790*/  IMAD.IADD R10, R9, 0x1, -R10 ;  /* 0x00000001090a7824 */ /* 0x000fe400078e0a0a */
[----:B------:R-:W-:Y:S02]  /*07a0*/  VIADD R9, R12, 0xffffff81 ;  /* 0xffffff810c097836 */ /* 0x000fe40000000000 */
[----:B------:R0:W1:Y:S01]  /*07b0*/  MUFU.RCP R11, R10 ;  /* 0x0000000a000b7308 */ /* 0x0000620000001000 */
[----:B------:R-:W-:Y:S01]  /*07c0*/  FADD.FTZ R13, -R10, -RZ ;  /* 0x800000ff0a0d7221 */ /* 0x000fe20000010100 */
[C---:B------:R-:W-:Y:S01]  /*07d0*/  IMAD R0, R9.reuse, -0x800000, R0 ;  /* 0xff80000009007824 */ /* 0x040fe200078e0200 */
[----:B0-----:R-:W-:-:S05]  /*07e0*/  IADD3 R10, PT, PT, R9, 0x7f, -R14 ;  /* 0x0000007f090a7810 */ /* 0x001fca0007ffe80e */
[----:B------:R-:W-:Y:S02]  /*07f0*/  IMAD.IADD R10, R10, 0x1, R7 ;  /* 0x000000010a0a7824 */ /* 0x000fe400078e0207 */
[----:B-1----:R-:W-:-:S04]  /*0800*/  FFMA R12, R11, R13, 1 ;  /* 0x3f8000000b0c7423 */ /* 0x002fc8000000000d */
[----:B------:R-:W-:-:S04]  /*0810*/  FFMA R16, R11, R12, R11 ;  /* 0x0000000c0b107223 */ /* 0x000fc8000000000b */
[----:B------:R-:W-:-:S04]  /*0820*/  FFMA R11, R0, R16, RZ ;  /* 0x00000010000b7223 */ /* 0x000fc800000000ff */
[----:B------:R-:W-:-:S04]  /*0830*/  FFMA R12, R13, R11, R0 ;  /* 0x0000000b0d0c7223 */ /* 0x000fc80000000000 */
[----:B------:R-:W-:-:S04]  /*0840*/  FFMA R11, R16, R12, R11 ;  /* 0x0000000c100b7223 */ /* 0x000fc8000000000b */
[----:B------:R-:W-:-:S04]  /*0850*/  FFMA R12, R13, R11, R0 ;  /* 0x0000000b0d0c7223 */ /* 0x000fc80000000000 */
[----:B------:R-:W-:-:S05]  /*0860*/  FFMA R0, R16, R12, R11 ;  /* 0x0000000c10007223 */ /* 0x000fca000000000b */
[----:B------:R-:W-:-:S04]  /*0870*/  SHF.R.U32.HI R9, RZ, 0x17, R0 ;  /* 0x00000017ff097819 */ /* 0x000fc80000011600 */
[----:B------:R-:W-:-:S04]  /*0880*/  LOP3.LUT R9, R9, 0xff, RZ, 0xc0, !PT ;  /* 0x000000ff09097812 */ /* 0x000fc800078ec0ff */
[----:B------:R-:W-:-:S05]  /*0890*/  IADD3 R13, PT, PT, R9, R10, RZ ;  /* 0x0000000a090d7210 */ /* 0x000fca0007ffe0ff */
[----:B------:R-:W-:-:S05]  /*08a0*/  VIADD R7, R13, 0xffffffff ;  /* 0xffffffff0d077836 */ /* 0x000fca0000000000 */
[----:B------:R-:W-:-:S13]  /*08b0*/  ISETP.GE.U32.AND P0, PT, R7, 0xfe, PT ;  /* 0x000000fe0700780c */ /* 0x000fda0003f06070 */
[----:B------:R-:W-:Y:S05]  /*08c0*/  @!P0 BRA `(.L_x_8) ;  /* 0x0000000000808947 */ /* 0x000fea0003800000 */
[----:B------:R-:W-:-:S13]  /*08d0*/  ISETP.GT.AND P0, PT, R13, 0xfe, PT ;  /* 0x000000fe0d00780c */ /* 0x000fda0003f04270 */
[----:B------:R-:W-:Y:S05]  /*08e0*/  @P0 BRA `(.L_x_9) ;  /* 0x00000000006c0947 */ /* 0x000fea0003800000 */
[----:B------:R-:W-:-:S13]  /*08f0*/  ISETP.GE.AND P0, PT, R13, 0x1, PT ;  /* 0x000000010d00780c */ /* 0x000fda0003f06270 */
[----:B------:R-:W-:Y:S05]  /*0900*/  @P0 BRA `(.L_x_10) ;  /* 0x0000000000980947 */ /* 0x000fea0003800000 */
[----:B------:R-:W-:Y:S02]  /*0910*/  ISETP.GE.AND P0, PT, R13, -0x18, PT ;  /* 0xffffffe80d00780c */ /* 0x000fe40003f06270 */
[----:B------:R-:W-:-:S11]  /*0920*/  LOP3.LUT R0, R0, 0x80000000, RZ, 0xc0, !PT ;  /* 0x8000000000007812 */ /* 0x000fd600078ec0ff */
[----:B------:R-:W-:Y:S05]  /*0930*/  @!P0 BRA `(.L_x_10) ;  /* 0x00000000008c8947 */ /* 0x000fea0003800000 */
[CCC-:B------:R-:W-:Y:S01]  /*0940*/  FFMA.RZ R7, R16.reuse, R12.reuse, R11.reuse ;  /* 0x0000000c10077223 */ /* 0x1c0fe2000000c00b */
[CCC-:B------:R-:W-:Y:S01]  /*0950*/  FFMA.RM R10, R16.reuse, R12.reuse, R11.reuse ;  /* 0x0000000c100a7223 */ /* 0x1c0fe2000000400b */
[C---:B------:R-:W-:Y:S02]  /*0960*/  ISETP.NE.AND P2, PT, R13.reuse, RZ, PT ;  /* 0x000000ff0d00720c */ /* 0x040fe40003f45270 */
[----:B------:R-:W-:Y:S02]  /*0970*/  ISETP.NE.AND P1, PT, R13, RZ, PT ;  /* 0x000000ff0d00720c */ /* 0x000fe40003f25270 */
[----:B------:R-:W-:Y:S01]  /*0980*/  LOP3.LUT R9, R7, 0x7fffff, RZ, 0xc0, !PT ;  /* 0x007fffff07097812 */ /* 0x000fe200078ec0ff */
[----:B------:R-:W-:Y:S01]  /*0990*/  FFMA.RP R7, R16, R12, R11 ;  /* 0x0000000c10077223 */ /* 0x000fe2000000800b */
[----:B------:R-:W-:Y:S02]  /*09a0*/  VIADD R12, R13, 0x20 ;  /* 0x000000200d0c7836 */ /* 0x000fe40000000000 */
[----:B------:R-:W-:Y:S01]  /*09b0*/  LOP3.LUT R9, R9, 0x800000, RZ, 0xfc, !PT ;  /* 0x0080000009097812 */ /* 0x000fe200078efcff */
[----:B------:R-:W-:Y:S01]  /*09c0*/  IMAD.MOV R11, RZ, RZ, -R13 ;  /* 0x000000ffff0b7224 */ /* 0x000fe200078e0a0d */
[----:B------:R-:W-:-:S02]  /*09d0*/  FSETP.NEU.FTZ.AND P0, PT, R7, R10, PT ;  /* 0x0000000a0700720b */ /* 0x000fc40003f1d000 */
[----:B------:R-:W-:Y:S02]  /*09e0*/  SHF.L.U32 R12, R9, R12, RZ ;  /* 0x0000000c090c7219 */ /* 0x000fe400000006ff */
[----:B------:R-:W-:Y:S02]  /*09f0*/  SEL R10, R11, RZ, P2 ;  /* 0x000000ff0b0a7207 */ /* 0x000fe40001000000 */
[----:B------:R-:W-:Y:S02]  /*0a00*/  ISETP.NE.AND P1, PT, R12, RZ, P1 ;  /* 0x000000ff0c00720c */ /* 0x000fe40000f25270 */
[----:B------:R-:W-:Y:S02]  /*0a10*/  SHF.R.U32.HI R10, RZ, R10, R9 ;  /* 0x0000000aff0a7219 */ /* 0x000fe40000011609 */
[----:B------:R-:W-:Y:S02]  /*0a20*/  PLOP3.LUT P0, PT, P0, P1, PT, 0xf8, 0x8f ;  /* 0x00000000008f781c */ /* 0x000fe40000703f70 */
[----:B------:R-:W-:-:S02]  /*0a30*/  SHF.R.U32.HI R12, RZ, 0x1, R10 ;  /* 0x00000001ff0c7819 */ /* 0x000fc4000001160a */
[----:B------:R-:W-:-:S04]  /*0a40*/  SEL R7, RZ, 0x1, !P0 ;  /* 0x00000001ff077807 */ /* 0x000fc80004000000 */
[----:B------:R-:W-:-:S04]  /*0a50*/  LOP3.LUT R7, R7, 0x1, R12, 0xf8, !PT ;  /* 0x0000000107077812 */ /* 0x000fc800078ef80c */
[----:B------:R-:W-:-:S04]  /*0a60*/  LOP3.LUT R7, R7, R10, RZ, 0xc0, !PT ;  /* 0x0000000a07077212 */ /* 0x000fc800078ec0ff */
[----:B------:R-:W-:-:S04]  /*0a70*/  IADD3 R7, PT, PT, R12, R7, RZ ;  /* 0x000000070c077210 */ /* 0x000fc80007ffe0ff */
[----:B------:R-:W-:Y:S01]  /*0a80*/  LOP3.LUT R0, R7, R0, RZ, 0xfc, !PT ;  /* 0x0000000007007212 */ /* 0x000fe200078efcff */
[----:B------:R-:W-:Y:S06]  /*0a90*/  BRA `(.L_x_10) ;  /* 0x0000000000347947 */ /* 0x000fec0003800000 */
.L_x_9:
[----:B------:R-:W-:-:S04]  /*0aa0*/  LOP3.LUT R0, R0, 0x80000000, RZ, 0xc0, !PT ;  /* 0x8000000000007812 */ /* 0x000fc800078ec0ff */
[----:B------:R-:W-:Y:S01]  /*0ab0*/  LOP3.LUT R0, R0, 0x7f800000, RZ, 0xfc, !PT ;  /* 0x7f80000000007812 */ /* 0x000fe200078efcff */
[----:B------:R-:W-:Y:S06]  /*0ac0*/  BRA `(.L_x_10) ;  /* 0x0000000000287947 */ /* 0x000fec0003800000 */
.L_x_8:
[----:B------:R-:W-:Y:S01]  /*0ad0*/  IMAD R0, R10, 0x800000, R0 ;  /* 0x008000000a007824 */ /* 0x000fe200078e0200 */
[----:B------:R-:W-:Y:S06]  /*0ae0*/  BRA `(.L_x_10) ;  /* 0x0000000000207947 */ /* 0x000fec0003800000 */
.L_x_7:
[----:B------:R-:W-:-:S04]  /*0af0*/  LOP3.LUT R0, R9, 0x80000000, R0, 0x48, !PT ;  /* 0x8000000009007812 */ /* 0x000fc800078e4800 */
[----:B------:R-:W-:Y:S01]  /*0b00*/  LOP3.LUT R0, R0, 0x7f800000, RZ, 0xfc, !PT ;  /* 0x7f80000000007812 */ /* 0x000fe200078efcff */
[----:B------:R-:W-:Y:S06]  /*0b10*/  BRA `(.L_x_10) ;  /* 0x0000000000147947 */ /* 0x000fec0003800000 */
.L_x_6:
[----:B------:R-:W-:Y:S01]  /*0b20*/  LOP3.LUT R0, R9, 0x80000000, R0, 0x48, !PT ;  /* 0x8000000009007812 */ /* 0x000fe200078e4800 */
[----:B------:R-:W-:Y:S06]  /*0b30*/  BRA `(.L_x_10) ;  /* 0x00000000000c7947 */ /* 0x000fec0003800000 */
.L_x_5:
[----:B------:R-:W0:Y:S01]  /*0b40*/  MUFU.RSQ R0, -QNAN ;  /* 0xffc0000000007908 */ /* 0x000e220000001400 */
[----:B------:R-:W-:Y:S05]  /*0b50*/  BRA `(.L_x_10) ;  /* 0x0000000000047947 */ /* 0x000fea0003800000 */
.L_x_4:
[----:B------:R-:W-:-:S07]  /*0b60*/  FADD.FTZ R0, R0, R3 ;  /* 0x0000000300007221 */ /* 0x000fce0000010000 */
.L_x_10:
[----:B------:R-:W-:-:S04]  /*0b70*/  IMAD.MOV.U32 R9, RZ, RZ, 0x0 ;  /* 0x00000000ff097424 */ /* 0x000fc800078e00ff */
[----:B0-----:R-:W-:Y:S05]  /*0b80*/  RET.REL.NODEC R8 `(_Z19moorePenroseInversePfi) ;  /* 0xfffffff4081c7950 */ /* 0x001fea0003c3ffff */
.L_x_11:
[----:B------:R-:W-:-:S00]  /*0b90*/  BRA `(.L_x_11) ;  /* 0xfffffffc00fc7947 */ /* 0x000fc0000383ffff */
[----:B------:R-:W-:-:S00]  /*0ba0*/  NOP ;  /* 0x0000000000007918 */ /* 0x000fc00000000000 */
        /* <DEDUP_REMOVED lines=13> */
.L_x_45:


//--------------------- .text._Z12guttmanPart2Pfi --------------------------
	.section	.text._Z12guttmanPart2Pfi,"ax",@progbits
	.align	128
        .global         _Z12guttmanPart2Pfi
        .type           _Z12guttmanPart2Pfi,@function
        .size           _Z12guttmanPart2Pfi,(.L_x_48 - _Z12guttmanPart2Pfi)
        .other          _Z12guttmanPart2Pfi,@"STO_CUDA_ENTRY STV_DEFAULT"
_Z12guttmanPart2Pfi:
.text._Z12guttmanPart2Pfi:
[----:B------:R-:W-:Y:S01]  /*0000*/  LDC R1, c[0x0][0x37c] ;  /* 0x0000df00ff017b82 */ /* 0x000fe20000000800 */
[----:B------:R-:W0:Y:S07]  /*0010*/  S2R R0, SR_TID.X ;  /* 0x0000000000007919 */ /* 0x000e2e0000002100 */
[----:B------:R-:W0:Y:S08]  /*0020*/  S2UR UR4, SR_CTAID.X ;  /* 0x00000000000479c3 */ /* 0x000e300000002500 */
[----:B------:R-:W0:Y:S08]  /*0030*/  LDC R5, c[0x0][0x360] ;  /* 0x0000d800ff057b82 */ /* 0x000e300000000800 */
[----:B------:R-:W1:Y:S01]  /*0040*/  LDC R9, c[0x0][0x388] ;  /* 0x0000e200ff097b82 */ /* 0x000e620000000800 */
[----:B0-----:R-:W-:-:S05]  /*0050*/  IMAD R0, R5, UR4, R0 ;  /* 0x0000000405007c24 */ /* 0x001fca000f8e0200 */
[----:B-1----:R-:W-:-:S13]  /*0060*/  ISETP.GE.U32.AND P0, PT, R0, R9, PT ;  /* 0x000000090000720c */ /* 0x002fda0003f06070 */
[----:B------:R-:W-:Y:S05]  /*0070*/  @P0 EXIT ;  /* 0x000000000000094d */ /* 0x000fea0003800000 */
[----:B------:R-:W0:Y:S01]  /*0080*/  LDCU UR4, c[0x0][0x370] ;  /* 0x00006e00ff0477ac */ /* 0x000e220008000800 */
[----:B------:R-:W-:Y:S01]  /*0090*/  ISETP.GT.AND P0, PT, R9, RZ, PT ;  /* 0x000000ff0900720c */ /* 0x000fe20003f04270 */
[----:B------:R-:W1:Y:S01]  /*00a0*/  LDCU.64 UR6, c[0x0][0x358] ;  /* 0x00006b00ff0677ac */ /* 0x000e620008000a00 */
[----:B0-----:R-:W-:-:S11]  /*00b0*/  IMAD R5, R5, UR4, RZ ;  /* 0x0000000405057c24 */ /* 0x001fd6000f8e02ff */
[----:B------:R-:W-:Y:S05]  /*00c0*/  @P0 BRA `(.L_x_12) ;  /* 0x0000000000200947 */ /* 0x000fea0003800000 */
[----:B------:R-:W0:Y:S02]  /*00d0*/  LDC.64 R6, c[0x0][0x380] ;  /* 0x0000e000ff067b82 */ /* 0x000e240000000a00 */
.L_x_13:
[----:B--2---:R-:W-:Y:S01]  /*00e0*/  IMAD R3, R0, R9, R0 ;  /* 0x0000000900037224 */ /* 0x004fe200078e0200 */
[----:B------:R-:W-:-:S03]  /*00f0*/  IADD3 R0, PT, PT, R5, R0, RZ ;  /* 0x0000000005007210 */ /* 0x000fc60007ffe0ff */
[----:B0-----:R-:W-:Y:S01]  /*0100*/  IMAD.WIDE R2, R3, 0x4, R6 ;  /* 0x0000000403027825 */ /* 0x001fe200078e0206 */
[----:B------:R-:W-:-:S04]  /*0110*/  ISETP.GE.U32.AND P0, PT, R0, R9, PT ;  /* 0x000000090000720c */ /* 0x000fc80003f06070 */
[----:B-1----:R2:W-:Y:S09]  /*0120*/  STG.E desc[UR6][R2.64], RZ ;  /* 0x000000ff02007986 */ /* 0x0025f2000c101906 */
[----:B------:R-:W-:Y:S05]  /*0130*/  @!P0 BRA `(.L_x_13) ;  /* 0xfffffffc00e88947 */ /* 0x000fea000383ffff */
[----:B------:R-:W-:Y:S05]  /*0140*/  EXIT ;  /* 0x000000000000794d */ /* 0x000fea0003800000 */
.L_x_12:
[C---:B------:R-:W-:Y:S02]  /*0150*/  LOP3.LUT R10, R9.reuse, 0xf, RZ, 0xc0, !PT ;  /* 0x0000000f090a7812 */ /* 0x040fe400078ec0ff */
[----:B------:R-:W-:Y:S02]  /*0160*/  LOP3.LUT R16, R9, 0x7, RZ, 0xc0, !PT ;  /* 0x0000000709107812 */ /* 0x000fe400078ec0ff */
[----:B------:R-:W-:Y:S02]  /*0170*/  IADD3 R2, PT, PT, R10, -0x1, RZ ;  /* 0xffffffff0a027810 */ /* 0x000fe40007ffe0ff */
[----:B------:R-:W-:Y:S02]  /*0180*/  IADD3 R3, PT, PT, R16, -0x1, RZ ;  /* 0xffffffff10037810 */ /* 0x000fe40007ffe0ff */
[----:B------:R-:W-:Y:S02]  /*0190*/  ISETP.GE.U32.AND P1, PT, R2, 0x7, PT ;  /* 0x000000070200780c */ /* 0x000fe40003f26070 */
[----:B------:R-:W-:-:S02]  /*01a0*/  ISETP.GE.U32.AND P2, PT, R3, 0x3, PT ;  /* 0x000000030300780c */ /* 0x000fc40003f46070 */
[C---:B------:R-:W-:Y:S02]  /*01b0*/  LOP3.LUT R4, R9.reuse, 0x7ffffff0, RZ, 0xc0, !PT ;  /* 0x7ffffff009047812 */ /* 0x040fe400078ec0ff */
[----:B------:R-:W-:-:S09]  /*01c0*/  LOP3.LUT R6, R9, 0x3, RZ, 0xc0, !PT ;  /* 0x0000000309067812 */ /* 0x000fd200078ec0ff */
.L_x_25:
[----:B0---4-:R-:W0:Y:S01]  /*01d0*/  LDC R11, c[0x0][0x388] ;  /* 0x0000e200ff0b7b82 */ /* 0x011e220000000800 */
[----:B------:R-:W-:-:S07]  /*01e0*/  HFMA2 R9, -RZ, RZ, 0, 0 ;  /* 0x00000000ff097431 */ /* 0x000fce00000001ff */
[----:B-123--:R-:W2:Y:S01]  /*01f0*/  LDC.64 R2, c[0x0][0x380] ;  /* 0x0000e000ff027b82 */ /* 0x00eea20000000a00 */
[----:B0-----:R-:W-:Y:S01]  /*0200*/  IMAD R7, R0, R11, R0 ;  /* 0x0000000b00077224 */ /* 0x001fe200078e0200 */
[----:B------:R-:W-:-:S03]  /*0210*/  ISETP.GE.U32.AND P0, PT, R11, 0x10, PT ;  /* 0x000000100b00780c */ /* 0x000fc60003f06070 */
[----:B--2---:R-:W-:-:S04]  /*0220*/  IMAD.WIDE R2, R7, 0x4, R2 ;  /* 0x0000000407027825 */ /* 0x004fc800078e0202 */
[----:B------:R-:W-:Y:S01]  /*0230*/  IMAD.MOV.U32 R7, RZ, RZ, RZ ;  /* 0x000000ffff077224 */ /* 0x000fe200078e00ff */
[----:B-1----:R0:W-:Y:S05]  /*0240*/  STG.E desc[UR6][R2.64], RZ ;  /* 0x000000ff02007986 */ /* 0x0021ea000c101906 */
[----:B------:R-:W-:Y:S05]  /*0250*/  @!P0 BRA `(.L_x_14) ;  /* 0x0000000800208947 */ /* 0x000fea0003800000 */
[C---:B------:R-:W-:Y:S01]  /*0260*/  IMAD R9, R0.reuse, R11, 0x7 ;  /* 0x0000000700097424 */ /* 0x040fe200078e020b */
[----:B------:R-:W-:Y:S02]  /*0270*/  IADD3 R8, PT, PT, -R0, RZ, RZ ;  /* 0x000000ff00087210 */ /* 0x000fe40007ffe1ff */
[----:B------:R-:W-:Y:S02]  /*0280*/  MOV R11, RZ ;  /* 0x000000ff000b7202 */ /* 0x000fe40000000f00 */
[----:B------:R-:W-:-:S07]  /*0290*/  MOV R7, RZ ;  /* 0x000000ff00077202 */ /* 0x000fce0000000f00 */
.L_x_15:
[----:B------:R-:W-:-:S13]  /*02a0*/  ISETP.NE.AND P3, PT, R8, RZ, PT ;  /* 0x000000ff0800720c */ /* 0x000fda0003f65270 */
[----:B------:R-:W1:Y:S01]  /*02b0*/  @P3 LDC.64 R12, c[0x0][0x380] ;  /* 0x0000e000ff0c3b82 */ /* 0x000e620000000a00 */
[----:B------:R-:W-:-:S05]  /*02c0*/  @P3 IADD3 R15, PT, PT, R9, -0x7, RZ ;  /* 0xfffffff9090f3810 */ /* 0x000fca0007ffe0ff */
[----:B-1----:R-:W-:-:S06]  /*02d0*/  @P3 IMAD.WIDE.U32 R12, R15, 0x4, R12 ;  /* 0x000000040f0c3825 */ /* 0x002fcc00078e000c */
[----:B------:R-:W2:Y:S01]  /*02e0*/  @P3 LDG.E R12, desc[UR6][R12.64] ;  /* 0x000000060c0c3981 */ /* 0x000ea2000c1e1900 */
[----:B------:R-:W-:-:S05]  /*02f0*/  VIADD R15, R11, 0x1 ;  /* 0x000000010b0f7836 */ /* 0x000fca0000000000 */
[----:B------:R-:W-:-:S13]  /*0300*/  ISETP.NE.AND P0, PT, R0, R15, PT ;  /* 0x0000000f0000720c */ /* 0x000fda0003f05270 */
[----:B------:R-:W1:Y:S01]  /*0310*/  @P0 LDC.64 R14, c[0x0][0x380] ;  /* 0x0000e000ff0e0b82 */ /* 0x000e620000000a00 */
[----:B------:R-:W-:-:S05]  /*0320*/  @P0 IADD3 R17, PT, PT, R9, -0x6, RZ ;  /* 0xfffffffa09110810 */ /* 0x000fca0007ffe0ff */
[----:B-1----:R-:W-:-:S04]  /*0330*/  @P0 IMAD.WIDE.U32 R14, R17, 0x4, R14 ;  /* 0x00000004110e0825 */ /* 0x002fc800078e000e */
[----:B--2---:R-:W-:-:S05]  /*0340*/  @P3 FADD R7, R7, -R12 ;  /* 0x8000000c07073221 */ /* 0x004fca0000000000 */
[----:B------:R1:W-:Y:S04]  /*0350*/  @P3 STG.E desc[UR6][R2.64], R7 ;  /* 0x0000000702003986 */ /* 0x0003e8000c101906 */
[----:B------:R-:W1:Y:S01]  /*0360*/  @P0 LDG.E R14, desc[UR6][R14.64] ;  /* 0x000000060e0e0981 */ /* 0x000e62000c1e1900 */
[----:B------:R-:W-:-:S04]  /*0370*/  IADD3 R17, PT, PT, R11, 0x2, RZ ;  /* 0x000000020b117810 */ /* 0x000fc80007ffe0ff */
[----:B------:R-:W-:-:S13]  /*0380*/  ISETP.NE.AND P3, PT, R0, R17, PT ;  /* 0x000000110000720c */ /* 0x000fda0003f65270 */
[----:B------:R-:W2:Y:S01]  /*0390*/  @P3 LDC.64 R12, c[0x0][0x380] ;  /* 0x0000e000ff0c3b82 */ /* 0x000ea20000000a00 */
[----:B------:R-:W-:-:S05]  /*03a0*/  @P3 IADD3 R17, PT, PT, R9, -0x5, RZ ;  /* 0xfffffffb09113810 */ /* 0x000fca0007ffe0ff */
[----:B--2---:R-:W-:-:S04]  /*03b0*/  @P3 IMAD.WIDE.U32 R12, R17, 0x4, R12 ;  /* 0x00000004110c3825 */ /* 0x004fc800078e000c */
[----:B-1----:R-:W-:-:S05]  /*03c0*/  @P0 FADD R7, R7, -R14 ;  /* 0x8000000e07070221 */ /* 0x002fca0000000000 */
[----:B------:R1:W-:Y:S04]  /*03d0*/  @P0 STG.E desc[UR6][R2.64], R7 ;  /* 0x0000000702000986 */ /* 0x0003e8000c101906 */
[----:B------:R-:W1:Y:S01]  /*03e0*/  @P3 LDG.E R12, desc[UR6][R12.64] ;  /* 0x000000060c0c3981 */ /* 0x000e62000c1e1900 */
[----:B------:R-:W-:-:S04]  /*03f0*/  IADD3 R17, PT, PT, R11, 0x3, RZ ;  /* 0x000000030b117810 */ /* 0x000fc80007ffe0ff */
[----:B------:R-:W-:-:S13]  /*0400*/  ISETP.NE.AND P0, PT, R0, R17, PT ;  /* 0x000000110000720c */ /* 0x000fda0003f05270 */
[----:B------:R-:W2:Y:S01]  /*0410*/  @P0 LDC.64 R14, c[0x0][0x380] ;  /* 0x0000e000ff0e0b82 */ /* 0x000ea20000000a00 */
[----:B------:R-:W-:-:S04]  /*0420*/  @P0 VIADD R17, R9, 0xfffffffc ;  /* 0xfffffffc09110836 */ /* 0x000fc80000000000 */
[----:B--2---:R-:W-:-:S04]  /*0430*/  @P0 IMAD.WIDE.U32 R14, R17, 0x4, R14 ;  /* 0x00000004110e0825 */ /* 0x004fc800078e000e */
[----:B-1----:R-:W-:-:S05]  /*0440*/  @P3 FADD R7, R7, -R12 ;  /* 0x8000000c07073221 */ /* 0x002fca0000000000 */
        /* <DEDUP_REMOVED lines=18> */
[----:B------:R-:W-:-:S05]  /*0570*/  VIADD R17, R11, 0x6 ;  /* 0x000000060b117836 */ /* 0x000fca0000000000 */
        /* <DEDUP_REMOVED lines=9> */
[----:B------:R-:W2:Y:S02]  /*0610*/  @P0 LDC.64 R14, c[0x0][0x380] ;  /* 0x0000e000ff0e0b82 */ /* 0x000ea40000000a00 */
[----:B--2---:R-:W-:-:S04]  /*0620*/  @P0 IMAD.WIDE.U32 R14, R9, 0x4, R14 ;  /* 0x00000004090e0825 */ /* 0x004fc800078e000e */
[----:B-1----:R-:W-:-:S05]  /*0630*/  @P3 FADD R7, R7, -R12 ;  /* 0x8000000c07073221 */ /* 0x002fca0000000000 */
[----:B------:R1:W-:Y:S04]  /*0640*/  @P3 STG.E desc[UR6][R2.64], R7 ;  /* 0x0000000702003986 */ /* 0x0003e8000c101906 */
[----:B------:R-:W1:Y:S01]  /*0650*/  @P0 LDG.E R14, desc[UR6][R14.64] ;  /* 0x000000060e0e0981 */ /* 0x000e62000c1e1900 */
[----:B------:R-:W-:-:S04]  /*0660*/  IADD3 R17, PT, PT, R11, 0x8, RZ ;  /* 0x000000080b117810 */ /* 0x000fc80007ffe0ff */
[----:B------:R-:W-:-:S13]  /*0670*/  ISETP.NE.AND P3, PT, R0, R17, PT ;  /* 0x000000110000720c */ /* 0x000fda0003f65270 */
[----:B------:R-:W2:Y:S01]  /*0680*/  @P3 LDC.64 R18, c[0x0][0x380] ;  /* 0x0000e000ff123b82 */ /* 0x000ea20000000a00 */
[----:B------:R-:W-:-:S05]  /*0690*/  @P3 IADD3 R13, PT, PT, R9, 0x1, RZ ;  /* 0x00000001090d3810 */ /* 0x000fca0007ffe0ff */
[----:B--2---:R-:W-:-:S04]  /*06a0*/  @P3 IMAD.WIDE.U32 R12, R13, 0x4, R18 ;  /* 0x000000040d0c3825 */ /* 0x004fc800078e0012 */
[----:B-1----:R-:W-:-:S05]  /*06b0*/  @P0 FADD R7, R7, -R14 ;  /* 0x8000000e07070221 */ /* 0x002fca0000000000 */
[----:B------:R1:W-:Y:S04]  /*06c0*/  @P0 STG.E desc[UR6][R2.64], R7 ;  /* 0x0000000702000986 */ /* 0x0003e8000c101906 */
[----:B------:R-:W1:Y:S01]  /*06d0*/  @P3 LDG.E R12, desc[UR6][R12.64] ;  /* 0x000000060c0c3981 */ /* 0x000e62000c1e1900 */
[----:B------:R-:W-:-:S05]  /*06e0*/  VIADD R17, R11, 0x9 ;  /* 0x000000090b117836 */ /* 0x000fca0000000000 */
[----:B------:R-:W-:-:S13]  /*06f0*/  ISETP.NE.AND P0, PT, R0, R17, PT ;  /* 0x000000110000720c */ /* 0x000fda0003f05270 */
[----:B------:R-:W2:Y:S01]  /*0700*/  @P0 LDC.64 R14, c[0x0][0x380] ;  /* 0x0000e000ff0e0b82 */ /* 0x000ea20000000a00 */
[----:B------:R-:W-:-:S05]  /*0710*/  @P0 IADD3 R17, PT, PT, R9, 0x2, RZ ;  /* 0x0000000209110810 */ /* 0x000fca0007ffe0ff */
        /* <DEDUP_REMOVED lines=52> */
[----:B------:R-:W-:Y:S01]  /*0a60*/  IADD3 R11, PT, PT, R11, 0x10, RZ ;  /* 0x000000100b0b7810 */ /* 0x000fe20007ffe0ff */
[----:B------:R-:W-:Y:S01]  /*0a70*/  VIADD R8, R8, 0x10 ;  /* 0x0000001008087836 */ /* 0x000fe20000000000 */
[----:B------:R-:W-:Y:S01]  /*0a80*/  IADD3 R9, PT, PT, R9, 0x10, RZ ;  /* 0x0000001009097810 */ /* 0x000fe20007ffe0ff */
[----:B-1----:R-:W-:-:S05]  /*0a90*/  @P0 FADD R7, R7, -R14 ;  /* 0x8000000e07070221 */ /* 0x002fca0000000000 */
[----:B------:R1:W-:Y:S01]  /*0aa0*/  @P0 STG.E desc[UR6][R2.64], R7 ;  /* 0x0000000702000986 */ /* 0x0003e2000c101906 */
[----:B------:R-:W-:-:S13]  /*0ab0*/  ISETP.NE.AND P0, PT, R11, R4, PT ;  /* 0x000000040b00720c */ /* 0x000fda0003f05270 */
[----:B-1----:R-:W-:Y:S05]  /*0ac0*/  @P0 BRA `(.L_x_15) ;  /* 0xfffffff400f40947 */ /* 0x002fea000383ffff */
[----:B------:R-:W-:-:S07]  /*0ad0*/  MOV R9, R4 ;  /* 0x0000000400097202 */ /* 0x000fce0000000f00 */
.L_x_14:
[----:B------:R-:W-:-:S13]  /*0ae0*/  ISETP.NE.AND P0, PT, R10, RZ, PT ;  /* 0x000000ff0a00720c */ /* 0x000fda0003f05270 */
[----:B------:R-:W-:Y:S05]  /*0af0*/  @!P0 BRA `(.L_x_16) ;  /* 0x0000000800608947 */ /* 0x000fea0003800000 */
[----:B------:R-:W-:Y:S05]  /*0b00*/  @!P1 BRA `(.L_x_17) ;  /* 0x00000004002c9947 */ /* 0x000fea0003800000 */
[----:B------:R-:W-:-:S13]  /*0b10*/  ISETP.NE.AND P3, PT, R0, R9, PT ;  /* 0x000000090000720c */ /* 0x000fda0003f65270 */
[----:B------:R-:W1:Y:S08]  /*0b20*/  @P3 LDC R11, c[0x0][0x388] ;  /* 0x0000e200ff0b3b82 */ /* 0x000e700000000800 */
[----:B------:R-:W2:Y:S01]  /*0b30*/  @P3 LDC.64 R12, c[0x0][0x380] ;  /* 0x0000e000ff0c3b82 */ /* 0x000ea20000000a00 */
[----:B-1----:R-:W-:-:S04]  /*0b40*/  @P3 IMAD R11, R0, R11, R9 ;  /* 0x0000000b000b3224 */ /* 0x002fc800078e0209 */
[----:B--2---:R-:W-:-:S06]  /*0b50*/  @P3 IMAD.WIDE.U32 R12, R11, 0x4, R12 ;  /* 0x000000040b0c3825 */ /* 0x004fcc00078e000c */
[----:B------:R-:W2:Y:S01]  /*0b60*/  @P3 LDG.E R12, desc[UR6][R12.64] ;  /* 0x000000060c0c3981 */ /* 0x000ea2000c1e1900 */
[----:B------:R-:W-:-:S04]  /*0b70*/  IADD3 R11, PT, PT, R9, 0x1, RZ ;  /* 0x00000001090b7810 */ /* 0x000fc80007ffe0ff */
[----:B------:R-:W-:-:S13]  /*0b80*/  ISETP.NE.AND P0, PT, R0, R11, PT ;  /* 0x0000000b0000720c */ /* 0x000fda0003f05270 */
[----:B------:R-:W1:Y:S08]  /*0b90*/  @P0 LDC R8, c[0x0][0x388] ;  /* 0x0000e200ff080b82 */ /* 0x000e700000000800 */
[----:B------:R-:W3:Y:S01]  /*0ba0*/  @P0 LDC.64 R14, c[0x0][0x380] ;  /* 0x0000e000ff0e0b82 */ /* 0x000ee20000000a00 */
[----:B-1----:R-:W-:-:S04]  /*0bb0*/  @P0 IMAD R11, R0, R8, R11 ;  /* 0x00000008000b0224 */ /* 0x002fc800078e020b */
[----:B---3--:R-:W-:-:S04]  /*0bc0*/  @P0 IMAD.WIDE.U32 R14, R11, 0x4, R14 ;  /* 0x000000040b0e0825 */ /* 0x008fc800078e000e */
[----:B--2---:R-:W-:-:S05]  /*0bd0*/  @P3 FADD R7, R7, -R12 ;  /* 0x8000000c07073221 */ /* 0x004fca0000000000 */
[----:B------:R1:W-:Y:S04]  /*0be0*/  @P3 STG.E desc[UR6][R2.64], R7 ;  /* 0x0000000702003986 */ /* 0x0003e8000c101906 */
[----:B------:R-:W1:Y:S01]  /*0bf0*/  @P0 LDG.E R14, desc[UR6][R14.64] ;  /* 0x000000060e0e0981 */ /* 0x000e62000c1e1900 */
[----:B------:R-:W-:-:S04]  /*0c00*/  IADD3 R11, PT, PT, R9, 0x2, RZ ;  /* 0x00000002090b7810 */ /* 0x000fc80007ffe0ff */
[----:B------:R-:W-:-:S13]  /*0c10*/  ISETP.NE.AND P3, PT, R0, R11, PT ;  /* 0x0000000b0000720c */ /* 0x000fda0003f65270 */
[----:B------:R-:W2:Y:S08]  /*0c20*/  @P3 LDC R8, c[0x0][0x388] ;  /* 0x0000e200ff083b82 */ /* 0x000eb00000000800 */
[----:B------:R-:W3:Y:S01]  /*0c30*/  @P3 LDC.64 R12, c[0x0][0x380] ;  /* 0x0000e000ff0c3b82 */ /* 0x000ee20000000a00 */
[----:B--2---:R-:W-:-:S04]  /*0c40*/  @P3 IMAD R11, R0, R8, R11 ;  /* 0x00000008000b3224 */ /* 0x004fc800078e020b */
[----:B---3--:R-:W-:-:S04]  /*0c50*/  @P3 IMAD.WIDE.U32 R12, R11, 0x4, R12 ;  /* 0x000000040b0c3825 */ /* 0x008fc800078e000c */
[----:B-1----:R-:W-:-:S05]  /*0c60*/  @P0 FADD R7, R7, -R14 ;  /* 0x8000000e07070221 */ /* 0x002fca0000000000 */
        /* <DEDUP_REMOVED lines=11> */
[----:B------:R-:W-:-:S05]  /*0d20*/  VIADD R11, R9, 0x4 ;  /* 0x00000004090b7836 */ /* 0x000fca0000000000 */
        /* <DEDUP_REMOVED lines=26> */
[----:B------:R-:W-:Y:S01]  /*0ed0*/  IADD3 R11, PT, PT, R9, 0x7, RZ ;  /* 0x00000007090b7810 */ /* 0x000fe20007ffe0ff */
[----:B------:R-:W-:Y:S03]  /*0ee0*/  BSSY.RECONVERGENT B0, `(.L_x_18) ;  /* 0x000000c000007945 */ /* 0x000fe60003800200 */
[----:B------:R-:W-:Y:S01]  /*0ef0*/  ISETP.NE.AND P0, PT, R0, R11, PT ;  /* 0x0000000b0000720c */ /* 0x000fe20003f05270 */
[----:B-1----:R-:W-:-:S05]  /*0f00*/  @P3 FADD R7, R7, -R12 ;  /* 0x8000000c07073221 */ /* 0x002fca0000000000 */
[----:B------:R1:W-:Y:S07]  /*0f10*/  @P3 STG.E desc[UR6][R2.64], R7 ;  /* 0x0000000702003986 */ /* 0x0003ee000c101906 */
[----:B------:R-:W-:Y:S05]  /*0f20*/  @!P0 BRA `(.L_x_19) ;  /* 0x00000000001c8947 */ /* 0x000fea0003800000 */
[----:B------:R-:W2:Y:S01]  /*0f30*/  LDC.64 R12, c[0x0][0x380] ;  /* 0x0000e000ff0c7b82 */ /* 0x000ea20000000a00 */
[----:B------:R-:W3:Y:S02]  /*0f40*/  LDCU UR4, c[0x0][0x388] ;  /* 0x00007100ff0477ac */ /* 0x000ee40008000800 */
[----:B---3--:R-:W-:-:S04]  /*0f50*/  IMAD R11, R0, UR4, R11 ;  /* 0x00000004000b7c24 */ /* 0x008fc8000f8e020b */
[----:B--2---:R-:W-:-:S06]  /*0f60*/  IMAD.WIDE.U32 R12, R11, 0x4, R12 ;  /* 0x000000040b0c7825 */ /* 0x004fcc00078e000c */
[----:B------:R-:W1:Y:S02]  /*0f70*/  LDG.E R12, desc[UR6][R12.64] ;  /* 0x000000060c0c7981 */ /* 0x000e64000c1e1900 */
[----:B-1----:R-:W-:-:S05]  /*0f80*/  FADD R7, R7, -R12 ;  /* 0x8000000c07077221 */ /* 0x002fca0000000000 */
[----:B------:R2:W-:Y:S02]  /*0f90*/  STG.E desc[UR6][R2.64], R7 ;  /* 0x0000000702007986 */ /* 0x0005e4000c101906 */
.L_x_19:
[----:B------:R-:W-:Y:S05]  /*0fa0*/  BSYNC.RECONVERGENT B0 ;  /* 0x0000000000007941 */ /* 0x000fea0003800200 */
.L_x_18:
[----:B------:R-:W-:-:S07]  /*0fb0*/  IADD3 R9, PT, PT, R9, 0x8, RZ ;  /* 0x0000000809097810 */ /* 0x000fce0007ffe0ff */
.L_x_17:
[----:B------:R-:W-:-:S13]  /*0fc0*/  ISETP.NE.AND P0, PT, R16, RZ, PT ;  /* 0x000000ff1000720c */ /* 0x000fda0003f05270 */
[----:B------:R-:W-:Y:S05]  /*0fd0*/  @!P0 BRA `(.L_x_16) ;  /* 0x0000000400288947 */ /* 0x000fea0003800000 */
[----:B------:R-:W-:Y:S05]  /*0fe0*/  @!P2 BRA `(.L_x_20) ;  /* 0x00000000009ca947 */ /* 0x000fea0003800000 */
[----:B------:R-:W-:-:S13]  /*0ff0*/  ISETP.NE.AND P3, PT, R0, R9, PT ;  /* 0x000000090000720c */ /* 0x000fda0003f65270 */
[----:B------:R-:W3:Y:S08]  /*1000*/  @P3 LDC R8, c[0x0][0x388] ;  /* 0x0000e200ff083b82 */ /* 0x000ef00000000800 */
[----:B------:R-:W4:Y:S01]  /*1010*/  @P3 LDC.64 R12, c[0x0][0x380] ;  /* 0x0000e000ff0c3b82 */ /* 0x000f220000000a00 */
[----:B---3--:R-:W-:-:S04]  /*1020*/  @P3 IMAD R15, R0, R8, R9 ;  /* 0x00000008000f3224 */ /* 0x008fc800078e0209 */
[----:B----4-:R-:W-:-:S06]  /*1030*/  @P3 IMAD.WIDE.U32 R14, R15, 0x4, R12 ;  /* 0x000000040f0e3825 */ /* 0x010fcc00078e000c */
[----:B------:R-:W1:Y:S01]  /*1040*/  @P3 LDG.E R14, desc[UR6][R14.64] ;  /* 0x000000060e0e3981 */ /* 0x000e62000c1e1900 */
[----:B------:R-:W-:-:S04]  /*1050*/  IADD3 R11, PT, PT, R9, 0x1, RZ ;  /* 0x00000001090b7810 */ /* 0x000fc80007ffe0ff */
[----:B------:R-:W-:-:S13]  /*1060*/  ISETP.NE.AND P0, PT, R0, R11, PT ;  /* 0x0000000b0000720c */ /* 0x000fda0003f05270 */
[----:B------:R-:W3:Y:S08]  /*1070*/  @P0 LDC R8, c[0x0][0x388] ;  /* 0x0000e200ff080b82 */ /* 0x000ef00000000800 */
[----:B------:R-:W4:Y:S01]  /*1080*/  @P0 LDC.64 R12, c[0x0][0x380] ;  /* 0x0000e000ff0c0b82 */ /* 0x000f220000000a00 */
[----:B---3--:R-:W-:-:S04]  /*1090*/  @P0 IMAD R11, R0, R8, R11 ;  /* 0x00000008000b0224 */ /* 0x008fc800078e020b */
[----:B----4-:R-:W-:-:S04]  /*10a0*/  @P0 IMAD.WIDE.U32 R12, R11, 0x4, R12 ;  /* 0x000000040b0c0825 */ /* 0x010fc800078e000c */
[----:B-12---:R-:W-:-:S05]  /*10b0*/  @P3 FADD R7, R7, -R14 ;  /* 0x8000000e07073221 */ /* 0x006fca0000000000 */
        /* <DEDUP_REMOVED lines=24> */
.L_x_22:
[----:B------:R-:W-:Y:S05]  /*1240*/  BSYNC.RECONVERGENT B0 ;  /* 0x0000000000007941 */ /* 0x000fea0003800200 */
.L_x_21:
[----:B------:R-:W-:-:S07]  /*1250*/  IADD3 R9, PT, PT, R9, 0x4, RZ ;  /* 0x0000000409097810 */ /* 0x000fce0007ffe0ff */
.L_x_20:
[----:B------:R-:W-:-:S13]  /*1260*/  ISETP.NE.AND P0, PT, R6, RZ, PT ;  /* 0x000000ff0600720c */ /* 0x000fda0003f05270 */
[----:B------:R-:W-:Y:S05]  /*1270*/  @!P0 BRA `(.L_x_16) ;  /* 0x0000000000808947 */ /* 0x000fea0003800000 */
[----:B------:R-:W-:Y:S01]  /*1280*/  ISETP.NE.AND P0, PT, R0, R9, PT ;  /* 0x000000090000720c */ /* 0x000fe20003f05270 */
[----:B------:R-:W-:Y:S01]  /*1290*/  BSSY.RECONVERGENT B0, `(.L_x_23) ;  /* 0x000000a000007945 */ /* 0x000fe20003800200 */
[----:B------:R-:W-:-:S11]  /*12a0*/  ISETP.NE.AND P3, PT, R6, 0x1, PT ;  /* 0x000000010600780c */ /* 0x000fd60003f65270 */
[----:B------:R-:W-:Y:S05]  /*12b0*/  @!P0 BRA `(.L_x_24) ;  /* 0x00000000001c8947 */ /* 0x000fea0003800000 */
[----:B------:R-:W3:Y:S01]  /*12c0*/  LDC.64 R12, c[0x0][0x380] ;  /* 0x0000e000ff0c7b82 */ /* 0x000ee20000000a00 */
[----:B------:R-:W4:Y:S02]  /*12d0*/  LDCU UR4, c[0x0][0x388] ;  /* 0x00007100ff0477ac */ /* 0x000f240008000800 */
[----:B----4-:R-:W-:-:S04]  /*12e0*/  IMAD R11, R0, UR4, R9 ;  /* 0x00000004000b7c24 */ /* 0x010fc8000f8e0209 */
[----:B---3--:R-:W-:-:S06]  /*12f0*/  IMAD.WIDE.U32 R12, R11, 0x4, R12 ;  /* 0x000000040b0c7825 */ /* 0x008fcc00078e000c */
[----:B------:R-:W1:Y:S02]  /*1300*/  LDG.E R12, desc[UR6][R12.64] ;  /* 0x000000060c0c7981 */ /* 0x000e64000c1e1900 */
[----:B-12---:R-:W-:-:S05]  /*1310*/  FADD R7, R7, -R12 ;  /* 0x8000000c07077221 */ /* 0x006fca0000000000 */
[----:B------:R3:W-:Y:S02]  /*1320*/  STG.E desc[UR6][R2.64], R7 ;  /* 0x0000000702007986 */ /* 0x0007e4000c101906 */
.L_x_24:
[----:B------:R-:W-:Y:S05]  /*1330*/  BSYNC.RECONVERGENT B0 ;  /* 0x0000000000007941 */ /* 0x000fea0003800200 */
.L_x_23:
[----:B------:R-:W-:Y:S05]  /*1340*/  @!P3 BRA `(.L_x_16) ;  /* 0x00000000004cb947 */ /* 0x000fea0003800000 */
[----:B------:R-:W-:-:S04]  /*1350*/  IADD3 R11, PT, PT, R9, 0x1, RZ ;  /* 0x00000001090b7810 */ /* 0x000fc80007ffe0ff */
[----:B------:R-:W-:-:S13]  /*1360*/  ISETP.NE.AND P3, PT, R0, R11, PT ;  /* 0x0000000b0000720c */ /* 0x000fda0003f65270 */
[----:B------:R-:W4:Y:S08]  /*1370*/  @P3 LDC R8, c[0x0][0x388] ;  /* 0x0000e200ff083b82 */ /* 0x000f300000000800 */
[----:B------:R-:W5:Y:S01]  /*1380*/  @P3 LDC.64 R12, c[0x0][0x380] ;  /* 0x0000e000ff0c3b82 */ /* 0x000f620000000a00 */
[----:B----4-:R-:W-:-:S04]  /*1390*/  @P3 IMAD R11, R0, R8, R11 ;  /* 0x00000008000b3224 */ /* 0x010fc800078e020b */
[----:B-----5:R-:W-:-:S06]  /*13a0*/  @P3 IMAD.WIDE.U32 R12, R11, 0x4, R12 ;  /* 0x000000040b0c3825 */ /* 0x020fcc00078e000c */
[----:B------:R-:W1:Y:S01]  /*13b0*/  @P3 LDG.E R12, desc[UR6][R12.64] ;  /* 0x000000060c0c3981 */ /* 0x000e62000c1e1900 */
[----:B------:R-:W-:-:S04]  /*13c0*/  IADD3 R11, PT, PT, R9, 0x2, RZ ;  /* 0x00000002090b7810 */ /* 0x000fc80007ffe0ff */
[----:B------:R-:W-:-:S04]  /*13d0*/  ISETP.NE.AND P0, PT, R0, R11, PT ;  /* 0x0000000b0000720c */ /* 0x000fc80003f05270 */
[----:B------:R-:W-:-:S13]  /*13e0*/  ISETP.EQ.OR P0, PT, R6, 0x2, !P0 ;  /* 0x000000020600780c */ /* 0x000fda0004702670 */
[----:B------:R-:W4:Y:S08]  /*13f0*/  @!P0 LDC R14, c[0x0][0x388] ;  /* 0x0000e200ff0e8b82 */ /* 0x000f300000000800 */
[----:B------:R-:W5:Y:S01]  /*1400*/  @!P0 LDC.64 R8, c[0x0][0x380] ;  /* 0x0000e000ff088b82 */ /* 0x000f620000000a00 */
[----:B----4-:R-:W-:-:S04]  /*1410*/  @!P0 IMAD R11, R0, R14, R11 ;  /* 0x0000000e000b8224 */ /* 0x010fc800078e020b */
[----:B-----5:R-:W-:-:S04]  /*1420*/  @!P0 IMAD.WIDE.U32 R8, R11, 0x4, R8 ;  /* 0x000000040b088825 */ /* 0x020fc800078e0008 */
[----:B-123--:R-:W-:-:S05]  /*1430*/  @P3 FADD R7, R7, -R12 ;  /* 0x8000000c07073221 */ /* 0x00efca0000000000 */
[----:B------:R4:W-:Y:S04]  /*1440*/  @P3 STG.E desc[UR6][R2.64], R7 ;  /* 0x0000000702003986 */ /* 0x0009e8000c101906 */
[----:B------:R-:W2:Y:S02]  /*1450*/  @!P0 LDG.E R8, desc[UR6][R8.64] ;  /* 0x0000000608088981 */ /* 0x000ea4000c1e1900 */
[----:B--2---:R-:W-:-:S05]  /*1460*/  @!P0 FADD R11, -R8, R7 ;  /* 0x00000007080b8221 */ /* 0x004fca0000000100 */
[----:B------:R4:W-:Y:S02]  /*1470*/  @!P0 STG.E desc[UR6][R2.64], R11 ;  /* 0x0000000b02008986 */ /* 0x0009e4000c101906 */
.L_x_16:
[----:B------:R-:W5:Y:S01]  /*1480*/  LDCU UR4, c[0x0][0x388] ;  /* 0x00007100ff0477ac */ /* 0x000f620008000800 */
[----:B------:R-:W-:-:S04]  /*1490*/  IADD3 R0, PT, PT, R5, R0, RZ ;  /* 0x0000000005007210 */ /* 0x000fc80007ffe0ff */
[----:B-----5:R-:W-:-:S13]  /*14a0*/  ISETP.GE.U32.AND P0, PT, R0, UR4, PT ;  /* 0x0000000400007c0c */ /* 0x020fda000bf06070 */
[----:B------:R-:W-:Y:S05]  /*14b0*/  @!P0 BRA `(.L_x_25) ;  /* 0xffffffec00448947 */ /* 0x000fea000383ffff */
[----:B------:R-:W-:Y:S05]  /*14c0*/  EXIT ;  /* 0x000000000000794d */ /* 0x000fea0003800000 */
.L_x_26:
        /* <DEDUP_REMOVED lines=11> */
.L_x_48:


//--------------------- .text._Z12guttmanPart1PfS_S_i --------------------------
	.section	.text._Z12guttmanPart1PfS_S_i,"ax",@progbits
	.align	128
        .global         _Z12guttmanPart1PfS_S_i
        .type           _Z12guttmanPart1PfS_S_i,@function
        .size           _Z12guttmanPart1PfS_S_i,(.L_x_46 - _Z12guttmanPart1PfS_S_i)
        .other          _Z12guttmanPart1PfS_S_i,@"STO_CUDA_ENTRY STV_DEFAULT"
_Z12guttmanPart1PfS_S_i:
.text._Z12guttmanPart1PfS_S_i:
        /* <DEDUP_REMOVED lines=11> */
[----:B------:R-:W0:Y:S01]  /*00b0*/  LDC R2, c[0x0][0x398] ;  /* 0x0000e600ff027b82 */ /* 0x000e220000000800 */
[----:B------:R-:W1:Y:S01]  /*00c0*/  LDCU UR6, c[0x0][0x370] ;  /* 0x00006e00ff0677ac */ /* 0x000e620008000800 */
[----:B------:R-:W2:Y:S06]  /*00d0*/  LDCU.64 UR8, c[0x0][0x358] ;  /* 0x00006b00ff0877ac */ /* 0x000eac0008000a00 */
[----:B------:R-:W3:Y:S01]  /*00e0*/  LDC.64 R8, c[0x0][0x390] ;  /* 0x0000e400ff087b82 */ /* 0x000ee20000000a00 */
[----:B------:R-:W4:Y:S01]  /*00f0*/  LDCU UR7, c[0x0][0x398] ;  /* 0x00007300ff0777ac */ /* 0x000f220008000800 */
[----:B------:R-:W-:-:S06]  /*0100*/  UIADD3 UR5, UPT, UPT, UR5, 0x1, URZ ;  /* 0x0000000105057890 */ /* 0x000fcc000fffe0ff */
[----:B------:R-:W0:Y:S01]  /*0110*/  LDC.64 R6, c[0x0][0x388] ;  /* 0x0000e200ff067b82 */ /* 0x000e220000000a00 */
[----:B-1----:R-:W-:-:S07]  /*0120*/  IMAD R11, R11, UR6, RZ ;  /* 0x000000060b0b7c24 */ /* 0x002fce000f8e02ff */
[----:B--2---:R-:W1:Y:S02]  /*0130*/  LDC.64 R4, c[0x0][0x380] ;  /* 0x0000e000ff047b82 */ /* 0x004e640000000a00 */
.L_x_32:
[----:B--2---:R-:W2:Y:S01]  /*0140*/  I2F.U32.RP R0, UR5 ;  /* 0x0000000500007d06 */ /* 0x004ea20008209000 */
[----:B------:R-:W-:Y:S01]  /*0150*/  ISETP.NE.U32.AND P2, PT, RZ, UR5, PT ;  /* 0x00000005ff007c0c */ /* 0x000fe2000bf45070 */
[----:B------:R-:W-:Y:S06]  /*0160*/  BSSY.RECONVERGENT B0, `(.L_x_27) ;  /* 0x000003b000007945 */ /* 0x000fec0003800200 */
[----:B--2---:R-:W2:Y:S02]  /*0170*/  MUFU.RCP R0, R0 ;  /* 0x0000000000007308 */ /* 0x004ea40000001000 */
[----:B0-2---:R-:W-:-:S06]  /*0180*/  VIADD R12, R0, 0xffffffe ;  /* 0x0ffffffe000c7836 */ /* 0x005fcc0000000000 */
[----:B------:R2:W5:Y:S02]  /*0190*/  F2I.FTZ.U32.TRUNC.NTZ R13, R12 ;  /* 0x0000000c000d7305 */ /* 0x000564000021f000 */
[----:B--2---:R-:W-:Y:S02]  /*01a0*/  IMAD.MOV.U32 R12, RZ, RZ, RZ ;  /* 0x000000ffff0c7224 */ /* 0x004fe400078e00ff */
[----:B-----5:R-:W-:-:S04]  /*01b0*/  IMAD.MOV R3, RZ, RZ, -R13 ;  /* 0x000000ffff037224 */ /* 0x020fc800078e0a0d */
[----:B------:R-:W-:-:S04]  /*01c0*/  IMAD R3, R3, UR5, RZ ;  /* 0x0000000503037c24 */ /* 0x000fc8000f8e02ff */
[----:B------:R-:W-:-:S06]  /*01d0*/  IMAD.HI.U32 R13, R13, R3, R12 ;  /* 0x000000030d0d7227 */ /* 0x000fcc00078e000c */
[----:B------:R-:W-:-:S04]  /*01e0*/  IMAD.HI.U32 R13, R13, R10, RZ ;  /* 0x0000000a0d0d7227 */ /* 0x000fc800078e00ff */
[----:B------:R-:W-:-:S04]  /*01f0*/  IMAD.MOV R3, RZ, RZ, -R13 ;  /* 0x000000ffff037224 */ /* 0x000fc800078e0a0d */
[----:B------:R-:W-:-:S05]  /*0200*/  IMAD R3, R3, UR5, R10 ;  /* 0x0000000503037c24 */ /* 0x000fca000f8e020a */
[----:B------:R-:W-:-:S13]  /*0210*/  ISETP.GE.U32.AND P0, PT, R3, UR5, PT ;  /* 0x0000000503007c0c */ /* 0x000fda000bf06070 */
[----:B------:R-:W-:Y:S02]  /*0220*/  @P0 VIADD R3, R3, -UR5 ;  /* 0x8000000503030c36 */ /* 0x000fe40008000000 */
[----:B------:R-:W-:-:S03]  /*0230*/  @P0 VIADD R13, R13, 0x1 ;  /* 0x000000010d0d0836 */ /* 0x000fc60000000000 */
[----:B------:R-:W-:-:S13]  /*0240*/  ISETP.GE.U32.AND P1, PT, R3, UR5, PT ;  /* 0x0000000503007c0c */ /* 0x000fda000bf26070 */
[----:B------:R-:W-:Y:S02]  /*0250*/  @P1 IADD3 R13, PT, PT, R13, 0x1, RZ ;  /* 0x000000010d0d1810 */ /* 0x000fe40007ffe0ff */
[----:B------:R-:W-:-:S05]  /*0260*/  @!P2 LOP3.LUT R13, RZ, UR5, RZ, 0x33, !PT ;  /* 0x00000005ff0dac12 */ /* 0x000fca000f8e33ff */
[----:B------:R-:W-:-:S04]  /*0270*/  IMAD.MOV R3, RZ, RZ, -R13 ;  /* 0x000000ffff037224 */ /* 0x000fc800078e0a0d */
[--C-:B------:R-:W-:Y:S01]  /*0280*/  IMAD R12, R3, UR5, R10.reuse ;  /* 0x00000005030c7c24 */ /* 0x100fe2000f8e020a */
[----:B------:R-:W-:Y:S01]  /*0290*/  LOP3.LUT R3, RZ, R13, RZ, 0x33, !PT ;  /* 0x0000000dff037212 */ /* 0x000fe200078e33ff */
[----:B------:R-:W-:-:S03]  /*02a0*/  IMAD.IADD R10, R11, 0x1, R10 ;  /* 0x000000010b0a7824 */ /* 0x000fc600078e020a */
[----:B------:R-:W-:Y:S02]  /*02b0*/  ISETP.GT.AND P0, PT, R12, R13, PT ;  /* 0x0000000d0c00720c */ /* 0x000fe40003f04270 */
[----:B------:R-:W-:-:S11]  /*02c0*/  ISETP.GE.U32.AND P2, PT, R10, UR4, PT ;  /* 0x000000040a007c0c */ /* 0x000fd6000bf46070 */
[----:B0-----:R-:W-:Y:S02]  /*02d0*/  @P0 IMAD.IADD R13, R3, 0x1, R2 ;  /* 0x00000001030d0824 */ /* 0x001fe400078e0202 */
[----:B------:R-:W-:-:S05]  /*02e0*/  @P0 IMAD.IADD R12, R2, 0x1, -R12 ;  /* 0x00000001020c0824 */ /* 0x000fca00078e0a0c */
[----:B------:R-:W-:-:S13]  /*02f0*/  ISETP.NE.AND P0, PT, R13, R12, PT ;  /* 0x0000000c0d00720c */ /* 0x000fda0003f05270 */
[----:B------:R-:W-:Y:S05]  /*0300*/  @!P0 BRA `(.L_x_28) ;  /* 0x0000000000808947 */ /* 0x000fea0003800000 */
[----:B------:R-:W-:-:S04]  /*0310*/  IMAD R15, R13, R2, R12 ;  /* 0x000000020d0f7224 */ /* 0x000fc800078e020c */
[----:B------:R-:W-:-:S05]  /*0320*/  IMAD.WIDE.U32 R16, R15, 0x4, R6 ;  /* 0x000000040f107825 */ /* 0x000fca00078e0006 */
[----:B------:R-:W2:Y:S02]  /*0330*/  LDG.E R0, desc[UR8][R16.64] ;  /* 0x0000000810007981 */ /* 0x000ea4000c1e1900 */
[----:B--2---:R-:W-:-:S13]  /*0340*/  FSETP.NEU.AND P0, PT, R0, RZ, PT ;  /* 0x000000ff0000720b */ /* 0x004fda0003f0d000 */
[----:B------:R-:W-:Y:S05]  /*0350*/  @!P0 BRA `(.L_x_29) ;  /* 0x0000000000588947 */ /* 0x000fea0003800000 */
[----:B-1----:R-:W-:-:S05]  /*0360*/  IMAD.WIDE.U32 R16, R15, 0x4, R4 ;  /* 0x000000040f107825 */ /* 0x002fca00078e0004 */
[----:B------:R-:W2:Y:S01]  /*0370*/  LDG.E R3, desc[UR8][R16.64] ;  /* 0x0000000810037981 */ /* 0x000ea2000c1e1900 */
[----:B------:R-:W0:Y:S01]  /*0380*/  MUFU.RCP R19, R0 ;  /* 0x0000000000137308 */ /* 0x000e220000001000 */
[----:B------:R-:W-:Y:S01]  /*0390*/  BSSY.RECONVERGENT B1, `(.L_x_30) ;  /* 0x000000c000017945 */ /* 0x000fe20003800200 */
[----:B0-----:R-:W-:-:S04]  /*03a0*/  FFMA R14, -R0, R19, 1 ;  /* 0x3f800000000e7423 */ /* 0x001fc80000000113 */
[----:B------:R-:W-:Y:S02]  /*03b0*/  FFMA R14, R19, R14, R19 ;  /* 0x0000000e130e7223 */ /* 0x000fe40000000013 */
[----:B--2---:R-:W0:Y:S02]  /*03c0*/  FCHK P0, -R3, R0 ;  /* 0x0000000003007302 */ /* 0x004e240000000100 */
[----:B------:R-:W-:-:S04]  /*03d0*/  FFMA R19, -R3, R14, RZ ;  /* 0x0000000e03137223 */ /* 0x000fc800000001ff */
[----:B------:R-:W-:-:S04]  /*03e0*/  FFMA R18, -R0, R19, -R3 ;  /* 0x0000001300127223 */ /* 0x000fc80000000903 */
[----:B------:R-:W-:Y:S01]  /*03f0*/  FFMA R19, R14, R18, R19 ;  /* 0x000000120e137223 */ /* 0x000fe20000000013 */
[----:B0-----:R-:W-:Y:S06]  /*0400*/  @!P0 BRA `(.L_x_31) ;  /* 0x0000000000108947 */ /* 0x001fec0003800000 */
[----:B------:R-:W-:Y:S01]  /*0410*/  FADD R3, -R3, -RZ ;  /* 0x800000ff03037221 */ /* 0x000fe20000000100 */
[----:B------:R-:W-:-:S07]  /*0420*/  MOV R14, 0x440 ;  /* 0x00000440000e7802 */ /* 0x000fce0000000f00 */
[----:B---34-:R-:W-:Y:S05]  /*0430*/  CALL.REL.NOINC `($__internal_1_$__cuda_sm3x_div_rn_noftz_f32_slowpath) ;  /* 0x0000000000407944 */ /* 0x018fea0003c00000 */
[----:B------:R-:W-:-:S07]  /*0440*/  MOV R19, R0 ;  /* 0x0000000000137202 */ /* 0x000fce0000000f00 */
.L_x_31:
[----:B----4-:R-:W-:Y:S05]  /*0450*/  BSYNC.RECONVERGENT B1 ;  /* 0x0000000000017941 */ /* 0x010fea0003800200 */
.L_x_30:
[----:B------:R-:W-:Y:S02]  /*0460*/  IMAD R3, R12, UR7, R13 ;  /* 0x000000070c037c24 */ /* 0x000fe4000f8e020d */
[----:B---3--:R-:W-:-:S04]  /*0470*/  IMAD.WIDE.U32 R12, R15, 0x4, R8 ;  /* 0x000000040f0c7825 */ /* 0x008fc800078e0008 */
[----:B------:R-:W-:Y:S01]  /*0480*/  IMAD.WIDE R14, R3, 0x4, R8 ;  /* 0x00000004030e7825 */ /* 0x000fe200078e0208 */
[----:B------:R2:W-:Y:S04]  /*0490*/  STG.E desc[UR8][R12.64], R19 ;  /* 0x000000130c007986 */ /* 0x0005e8000c101908 */
[----:B------:R2:W-:Y:S01]  /*04a0*/  STG.E desc[UR8][R14.64], R19 ;  /* 0x000000130e007986 */ /* 0x0005e2000c101908 */
[----:B------:R-:W-:Y:S05]  /*04b0*/  BRA `(.L_x_28) ;  /* 0x0000000000147947 */ /* 0x000fea0003800000 */
.L_x_29:
[----:B------:R-:W-:Y:S02]  /*04c0*/  IMAD R3, R12, R2, R13 ;  /* 0x000000020c037224 */ /* 0x000fe400078e020d */
[----:B---3--:R-:W-:-:S04]  /*04d0*/  IMAD.WIDE.U32 R12, R15, 0x4, R8 ;  /* 0x000000040f0c7825 */ /* 0x008fc800078e0008 */
[----:B------:R-:W-:Y:S01]  /*04e0*/  IMAD.WIDE R14, R3, 0x4, R8 ;  /* 0x00000004030e7825 */ /* 0x000fe200078e0208 */
[----:B------:R0:W-:Y:S04]  /*04f0*/  STG.E desc[UR8][R12.64], RZ ;  /* 0x000000ff0c007986 */ /* 0x0001e8000c101908 */
[----:B------:R0:W-:Y:S02]  /*0500*/  STG.E desc[UR8][R14.64], RZ ;  /* 0x000000ff0e007986 */ /* 0x0001e4000c101908 */
.L_x_28:
[----:B----4-:R-:W-:Y:S05]  /*0510*/  BSYNC.RECONVERGENT B0 ;  /* 0x0000000000007941 */ /* 0x010fea0003800200 */
.L_x_27:
[----:B------:R-:W-:Y:S05]  /*0520*/  @!P2 BRA `(.L_x_32) ;  /* 0xfffffffc0004a947 */ /* 0x000fea000383ffff */
[----:B------:R-:W-:Y:S05]  /*0530*/  EXIT ;  /* 0x000000000000794d */ /* 0x000fea0003800000 */
        .weak           $__internal_1_$__cuda_sm3x_div_rn_noftz_f32_slowpath
        .type           $__internal_1_$__cuda_sm3x_div_rn_noftz_f32_slowpath,@function
        .size           $__internal_1_$__cuda_sm3x_div_rn_noftz_f32_slowpath,(.L_x_46 - $__internal_1_$__cuda_sm3x_div_rn_noftz_f32_slowpath)
$__internal_1_$__cuda_sm3x_div_rn_noftz_f32_slowpath:
[--C-:B------:R-:W-:Y:S01]  /*0540*/  SHF.R.U32.HI R16, RZ, 0x17, R0.reuse ;  /* 0x00000017ff107819 */ /* 0x100fe20000011600 */
[----:B------:R-:W-:Y:S01]  /*0550*/  BSSY.RECONVERGENT B2, `(.L_x_33) ;  /* 0x0000063000027945 */ /* 0x000fe20003800200 */
[----:B------:R-:W-:Y:S01]  /*0560*/  SHF.R.U32.HI R17, RZ, 0x17, R3 ;  /* 0x00000017ff117819 */ /* 0x000fe20000011603 */
[----:B------:R-:W-:Y:S01]  /*0570*/  IMAD.MOV.U32 R18, RZ, RZ, R0 ;  /* 0x000000ffff127224 */ /* 0x000fe200078e0000 */
[----:B------:R-:W-:Y:S02]  /*0580*/  LOP3.LUT R16, R16, 0xff, RZ, 0xc0, !PT ;  /* 0x000000ff10107812 */ /* 0x000fe400078ec0ff */
[----:B------:R-:W-:-:S03]  /*0590*/  LOP3.LUT R22, R17, 0xff, RZ, 0xc0, !PT ;  /* 0x000000ff11167812 */ /* 0x000fc600078ec0ff */
        /* <DEDUP_REMOVED lines=24> */
[----:B------:R-:W-:Y:S01]  /*0720*/  @P0 MOV R17, RZ ;  /* 0x000000ff00110202 */ /* 0x000fe20000000f00 */
[----:B------:R-:W-:Y:S02]  /*0730*/  @!P0 IMAD.MOV.U32 R17, RZ, RZ, -0x40 ;  /* 0xffffffc0ff118424 */ /* 0x000fe400078e00ff */
[----:B------:R-:W-:Y:S01]  /*0740*/  @!P0 FFMA R3, R3, 1.84467440737095516160e+19, RZ ;  /* 0x5f80000003038823 */ /* 0x000fe200000000ff */
[----:B------:R-:W-:Y:S01]  /*0750*/  @!P1 FFMA R18, R0, 1.84467440737095516160e+19, RZ ;  /* 0x5f80000000129823 */ /* 0x000fe200000000ff */
[----:B------:R-:W-:-:S07]  /*0760*/  @!P1 VIADD R17, R17, 0x40 ;  /* 0x0000004011119836 */ /* 0x000fce0000000000 */
.L_x_34:
[----:B------:R-:W-:Y:S01]  /*0770*/  LEA R19, R16, 0xc0800000, 0x17 ;  /* 0xc080000010137811 */ /* 0x000fe200078eb8ff */
[----:B------:R-:W-:Y:S04]  /*0780*/  BSSY.RECONVERGENT B3, `(.L_x_39) ;  /* 0x0000036000037945 */ /* 0x000fe80003800200 */
[----:B------:R-:W-:Y:S02]  /*0790*/  IMAD.IADD R20, R18, 0x1, -R19 ;  /* 0x0000000112147824 */ /* 0x000fe400078e0a13 */
[----:B------:R-:W-:Y:S02]  /*07a0*/  VIADD R19, R22, 0xffffff81 ;  /* 0xffffff8116137836 */ /* 0x000fe40000000000 */
[----:B------:R0:W1:Y:S01]  /*07b0*/  MUFU.RCP R18, R20 ;  /* 0x0000001400127308 */ /* 0x0000620000001000 */
[----:B------:R-:W-:Y:S01]  /*07c0*/  FADD.FTZ R21, -R20, -RZ ;  /* 0x800000ff14157221 */ /* 0x000fe20000010100 */
[C---:B------:R-:W-:Y:S01]  /*07d0*/  IMAD R0, R19.reuse, -0x800000, R3 ;  /* 0xff80000013007824 */ /* 0x040fe200078e0203 */
[----:B0-----:R-:W-:-:S04]  /*07e0*/  IADD3 R20, PT, PT, R19, 0x7f, -R16 ;  /* 0x0000007f13147810 */ /* 0x001fc80007ffe810 */
[----:B------:R-:W-:Y:S01]  /*07f0*/  IADD3 R17, PT, PT, R20, R17, RZ ;  /* 0x0000001114117210 */ /* 0x000fe20007ffe0ff */
        /* <DEDUP_REMOVED lines=8> */
[----:B------:R-:W-:-:S05]  /*0880*/  LOP3.LUT R16, R16, 0xff, RZ, 0xc0, !PT ;  /* 0x000000ff10107812 */ /* 0x000fca00078ec0ff */
[----:B------:R-:W-:-:S04]  /*0890*/  IMAD.IADD R19, R16, 0x1, R17 ;  /* 0x0000000110137824 */ /* 0x000fc800078e0211 */
        /* <DEDUP_REMOVED lines=10> */
[-CC-:B------:R-:W-:Y:S01]  /*0940*/  FFMA.RZ R16, R3, R21.reuse, R18.reuse ;  /* 0x0000001503107223 */ /* 0x180fe2000000c012 */
[C---:B------:R-:W-:Y:S02]  /*0950*/  ISETP.NE.AND P3, PT, R19.reuse, RZ, PT ;  /* 0x000000ff1300720c */ /* 0x040fe40003f65270 */
[----:B------:R-:W-:Y:S02]  /*0960*/  ISETP.NE.AND P1, PT, R19, RZ, PT ;  /* 0x000000ff1300720c */ /* 0x000fe40003f25270 */
[----:B------:R-:W-:Y:S01]  /*0970*/  LOP3.LUT R17, R16, 0x7fffff, RZ, 0xc0, !PT ;  /* 0x007fffff10117812 */ /* 0x000fe200078ec0ff */
[CCC-:B------:R-:W-:Y:S01]  /*0980*/  FFMA.RP R16, R3.reuse, R21.reuse, R18.reuse ;  /* 0x0000001503107223 */ /* 0x1c0fe20000008012 */
[----:B------:R-:W-:Y:S01]  /*0990*/  FFMA.RM R3, R3, R21, R18 ;  /* 0x0000001503037223 */ /* 0x000fe20000004012 */
[----:B------:R-:W-:Y:S01]  /*09a0*/  VIADD R18, R19, 0x20 ;  /* 0x0000002013127836 */ /* 0x000fe20000000000 */
[----:B------:R-:W-:Y:S01]  /*09b0*/  LOP3.LUT R17, R17, 0x800000, RZ, 0xfc, !PT ;  /* 0x0080000011117812 */ /* 0x000fe200078efcff */
[----:B------:R-:W-:-:S02]  /*09c0*/  IMAD.MOV R19, RZ, RZ, -R19 ;  /* 0x000000ffff137224 */ /* 0x000fc400078e0a13 */
[----:B------:R-:W-:Y:S02]  /*09d0*/  FSETP.NEU.FTZ.AND P0, PT, R16, R3, PT ;  /* 0x000000031000720b */ /* 0x000fe40003f1d000 */
[----:B------:R-:W-:Y:S02]  /*09e0*/  SHF.L.U32 R18, R17, R18, RZ ;  /* 0x0000001211127219 */ /* 0x000fe400000006ff */
[----:B------:R-:W-:Y:S02]  /*09f0*/  SEL R16, R19, RZ, P3 ;  /* 0x000000ff13107207 */ /* 0x000fe40001800000 */
[----:B------:R-:W-:Y:S02]  /*0a00*/  ISETP.NE.AND P1, PT, R18, RZ, P1 ;  /* 0x000000ff1200720c */ /* 0x000fe40000f25270 */
[----:B------:R-:W-:Y:S02]  /*0a10*/  SHF.R.U32.HI R16, RZ, R16, R17 ;  /* 0x00000010ff107219 */ /* 0x000fe40000011611 */
[----:B------:R-:W-:-:S02]  /*0a20*/  PLOP3.LUT P0, PT, P0, P1, PT, 0xf8, 0x8f ;  /* 0x00000000008f781c */ /* 0x000fc40000703f70 */
[----:B------:R-:W-:Y:S02]  /*0a30*/  SHF.R.U32.HI R18, RZ, 0x1, R16 ;  /* 0x00000001ff127819 */ /* 0x000fe40000011610 */
[----:B------:R-:W-:-:S04]  /*0a40*/  SEL R3, RZ, 0x1, !P0 ;  /* 0x00000001ff037807 */ /* 0x000fc80004000000 */
[----:B------:R-:W-:-:S04]  /*0a50*/  LOP3.LUT R3, R3, 0x1, R18, 0xf8, !PT ;  /* 0x0000000103037812 */ /* 0x000fc800078ef812 */
[----:B------:R-:W-:-:S04]  /*0a60*/  LOP3.LUT R3, R3, R16, RZ, 0xc0, !PT ;  /* 0x0000001003037212 */ /* 0x000fc800078ec0ff */
[----:B------:R-:W-:-:S04]  /*0a70*/  IADD3 R3, PT, PT, R18, R3, RZ ;  /* 0x0000000312037210 */ /* 0x000fc80007ffe0ff */
[----:B------:R-:W-:Y:S01]  /*0a80*/  LOP3.LUT R0, R3, R0, RZ, 0xfc, !PT ;  /* 0x0000000003007212 */ /* 0x000fe200078efcff */
[----:B------:R-:W-:Y:S06]  /*0a90*/  BRA `(.L_x_42) ;  /* 0x0000000000107947 */ /* 0x000fec0003800000 */
.L_x_41:
[----:B------:R-:W-:-:S04]  /*0aa0*/  LOP3.LUT R0, R0, 0x80000000, RZ, 0xc0, !PT ;  /* 0x8000000000007812 */ /* 0x000fc800078ec0ff */
[----:B------:R-:W-:Y:S01]  /*0ab0*/  LOP3.LUT R0, R0, 0x7f800000, RZ, 0xfc, !PT ;  /* 0x7f80000000007812 */ /* 0x000fe200078efcff */
[----:B------:R-:W-:Y:S06]  /*0ac0*/  BRA `(.L_x_42) ;  /* 0x0000000000047947 */ /* 0x000fec0003800000 */
.L_x_40:
[----:B------:R-:W-:-:S07]  /*0ad0*/  IMAD R0, R17, 0x800000, R0 ;  /* 0x0080000011007824 */ /* 0x000fce00078e0200 */
.L_x_42:
[----:B------:R-:W-:Y:S05]  /*0ae0*/  BSYNC.RECONVERGENT B3 ;  /* 0x0000000000037941 */ /* 0x000fea0003800200 */
.L_x_39:
[----:B------:R-:W-:Y:S05]  /*0af0*/  BRA `(.L_x_43) ;  /* 0x0000000000207947 */ /* 0x000fea0003800000 */
.L_x_38:
[----:B------:R-:W-:-:S04]  /*0b00*/  LOP3.LUT R0, R18, 0x80000000, R3, 0x48, !PT ;  /* 0x8000000012007812 */ /* 0x000fc800078e4803 */
[----:B------:R-:W-:Y:S01]  /*0b10*/  LOP3.LUT R0, R0, 0x7f800000, RZ, 0xfc, !PT ;  /* 0x7f80000000007812 */ /* 0x000fe200078efcff */
[----:B------:R-:W-:Y:S06]  /*0b20*/  BRA `(.L_x_43) ;  /* 0x0000000000147947 */ /* 0x000fec0003800000 */
.L_x_37:
[----:B------:R-:W-:Y:S01]  /*0b30*/  LOP3.LUT R0, R18, 0x80000000, R3, 0x48, !PT ;  /* 0x8000000012007812 */ /* 0x000fe200078e4803 */
[----:B------:R-:W-:Y:S06]  /*0b40*/  BRA `(.L_x_43) ;  /* 0x00000000000c7947 */ /* 0x000fec0003800000 */
.L_x_36:
[----:B------:R-:W0:Y:S01]  /*0b50*/  MUFU.RSQ R0, -QNAN ;  /* 0xffc0000000007908 */ /* 0x000e220000001400 */
[----:B------:R-:W-:Y:S05]  /*0b60*/  BRA `(.L_x_43) ;  /* 0x0000000000047947 */ /* 0x000fea0003800000 */
.L_x_35:
[----:B------:R-:W-:-:S07]  /*0b70*/  FADD.FTZ R0, R3, R0 ;  /* 0x0000000003007221 */ /* 0x000fce0000010000 */
.L_x_43:
[----:B------:R-:W-:Y:S05]  /*0b80*/  BSYNC.RECONVERGENT B2 ;  /* 0x0000000000027941 */ /* 0x000fea0003800200 */
.L_x_33:
[----:B------:R-:W-:Y:S02]  /*0b90*/  IMAD.MOV.U32 R16, RZ, RZ, R14 ;  /* 0x000000ffff107224 */ /* 0x000fe400078e000e */
[----:B------:R-:W-:-:S04]  /*0ba0*/  IMAD.MOV.U32 R17, RZ, RZ, 0x0 ;  /* 0x00000000ff117424 */ /* 0x000fc800078e00ff */
[----:B0-----:R-:W-:Y:S05]  /*0bb0*/  RET.REL.NODEC R16 `(_Z12guttmanPart1PfS_S_i) ;  /* 0xfffffff410107950 */ /* 0x001fea0003c3ffff */
.L_x_44:
        /* <DEDUP_REMOVED lines=12> */
.L_x_46:


//--------------------- .nv.shared.reserved.0     --------------------------
	.section	.nv.shared.reserved.0,"aw",@nobits
	.weak		__nv_reservedSMEM_offset_0_alias
	.size		__nv_reservedSMEM_offset_0_alias, 0, 64
	.other		__nv_reservedSMEM_offset_0_alias,@"STO_CUDA_RESERVED_SHARED STV_DEFAULT"
__nv_reservedSMEM_offset_0_alias:
	.zero		0
	.zero		64


//--------------------- .nv.constant0._Z19moorePenroseInversePfi --------------------------
	.section	.nv.constant0._Z19moorePenroseInversePfi,"a",@progbits
	.sectionflags	@""
	.align	4
.nv.constant0._Z19moorePenroseInversePfi:
	.zero		908


//--------------------- .nv.constant0._Z12guttmanPart2Pfi --------------------------
	.section	.nv.constant0._Z12guttmanPart2Pfi,"a",@progbits
	.sectionflags	@""
	.align	4
.nv.constant0._Z12guttmanPart2Pfi:
	.zero		908


//--------------------- .nv.constant0._Z12guttmanPart1PfS_S_i --------------------------
	.section	.nv.constant0._Z12guttmanPart1PfS_S_i,"a",@progbits
	.sectionflags	@""
	.align	4
.nv.constant0._Z12guttmanPart1PfS_S_i:
	.zero		924


//--------------------- SYMBOLS --------------------------

	.type		.nv.reservedSmem.offset0,@object
	.size		.nv.reservedSmem.offset0,0x4
